	.target	sm_90a

	.elftype	@"ET_EXEC"


//--------------------- .note.nv.tkinfo           --------------------------
	.section	.note.nv.tkinfo,"",@"SHT_NOTE"
	.sectionflags	@"SHF_NOTE_NV_TKINFO"
	.tkinfo
        /*0018*/ 	.word	0x00000002
        /*0030*/ 	.string	""
        /*0030*/ 	.string	"ptxas"
        /*0030*/ 	.string	"Cuda compilation tools, release 13.0, V13.0.88"
        /*0030*/ 	.string	"Build cuda_13.0.r13.0/compiler.36424714_0"
        /*0030*/ 	.string	"-arch sm_90a -m 64 "



//--------------------- .note.nv.cuinfo           --------------------------
	.section	.note.nv.cuinfo,"",@"SHT_NOTE"
	.sectionflags	@"SHF_NOTE_NV_CUINFO"
        /*0018*/ 	.short	0x0002
        /*001a*/ 	.short	0x005a
        /*001c*/ 	.short	0x0082
	.zero		2


//--------------------- .nv.info                  --------------------------
	.section	.nv.info,"",@"SHT_CUDA_INFO"
	.align	4


	//----- nvinfo : EIATTR_REGCOUNT
	.align		4
        /*0000*/ 	.byte	0x04, 0x2f
        /*0002*/ 	.short	(.L_15 - .L_14)
	.align		4
.L_14:
        /*0004*/ 	.word	index@(_ZN7cutlass13device_kernelINS_4gemm6kernel13GemmUniversalIN4cute5tupleIJiiiiEEENS1_10collective13CollectiveMmaINS1_34MainloopSm90TmaGmmaWarpSpecializedILi5ENS5_IJNS4_1CILi2EEESB_NSA_ILi1EEEEEENS1_35KernelTmaWarpSpecializedCooperativeEEENS5_IJNSA_ILi256EEESG_NSA_ILi128EEEEEEaNS5_IJlSC_lEEEaSJ_NS4_8TiledMMAINS4_8MMA_AtomIJNS4_4SM904GMMA27MMA_64x256x32_S32S8S8_SS_TNEEEENS4_6LayoutINS5_IJSB_SC_SC_EEENS5_IJSC_NSA_ILi0EEESS_EEEEENS5_IJNS4_10UnderscoreESV_SV_EEEEENS4_23SM90_TMA_LOAD_MULTICASTENS4_14ComposedLayoutINS4_7SwizzleILi3ELi4ELi3EEENS4_18smem_ptr_flag_bitsILi8EEENSQ_INS5_IJNSA_ILi8EEESH_EEENS5_IJSH_SC_EEEEEEEvNS4_8identityESY_S18_vS19_EENS_8epilogue10collective6detail29Sm90TmaWarpSpecializedAdapterINS1C_15DefaultEpilogueIaSJ_SJ_NS1B_6thread17LinearCombinationIaLi1EiiLNS1G_9ScaleType4KindE0ELNS_15FloatRoundStyleE2EaEENS1_15EpilogueDefaultEEEEEvvEEEEvNT_6ParamsE)
        /*0008*/ 	.word	0x000000a8


	//----- nvinfo : EIATTR_FRAME_SIZE
	.align		4
.L_15:
        /*000c*/ 	.byte	0x04, 0x11
        /*000e*/ 	.short	(.L_17 - .L_16)
	.align		4
.L_16:
        /*0010*/ 	.word	index@(_ZN7cutlass13device_kernelINS_4gemm6kernel13GemmUniversalIN4cute5tupleIJiiiiEEENS1_10collective13CollectiveMmaINS1_34MainloopSm90TmaGmmaWarpSpecializedILi5ENS5_IJNS4_1CILi2EEESB_NSA_ILi1EEEEEENS1_35KernelTmaWarpSpecializedCooperativeEEENS5_IJNSA_ILi256EEESG_NSA_ILi128EEEEEEaNS5_IJlSC_lEEEaSJ_NS4_8TiledMMAINS4_8MMA_AtomIJNS4_4SM904GMMA27MMA_64x256x32_S32S8S8_SS_TNEEEENS4_6LayoutINS5_IJSB_SC_SC_EEENS5_IJSC_NSA_ILi0EEESS_EEEEENS5_IJNS4_10UnderscoreESV_SV_EEEEENS4_23SM90_TMA_LOAD_MULTICASTENS4_14ComposedLayoutINS4_7SwizzleILi3ELi4ELi3EEENS4_18smem_ptr_flag_bitsILi8EEENSQ_INS5_IJNSA_ILi8EEESH_EEENS5_IJSH_SC_EEEEEEEvNS4_8identityESY_S18_vS19_EENS_8epilogue10collective6detail29Sm90TmaWarpSpecializedAdapterINS1C_15DefaultEpilogueIaSJ_SJ_NS1B_6thread17LinearCombinationIaLi1EiiLNS1G_9ScaleType4KindE0ELNS_15FloatRoundStyleE2EaEENS1_15EpilogueDefaultEEEEEvvEEEEvNT_6ParamsE)
        /*0014*/ 	.word	0x00000788


	//----- nvinfo : EIATTR_MIN_STACK_SIZE
	.align		4
.L_17:
        /*0018*/ 	.byte	0x04, 0x12
        /*001a*/ 	.short	(.L_19 - .L_18)
	.align		4
.L_18:
        /*001c*/ 	.word	index@(_ZN7cutlass13device_kernelINS_4gemm6kernel13GemmUniversalIN4cute5tupleIJiiiiEEENS1_10collective13CollectiveMmaINS1_34MainloopSm90TmaGmmaWarpSpecializedILi5ENS5_IJNS4_1CILi2EEESB_NSA_ILi1EEEEEENS1_35KernelTmaWarpSpecializedCooperativeEEENS5_IJNSA_ILi256EEESG_NSA_ILi128EEEEEEaNS5_IJlSC_lEEEaSJ_NS4_8TiledMMAINS4_8MMA_AtomIJNS4_4SM904GMMA27MMA_64x256x32_S32S8S8_SS_TNEEEENS4_6LayoutINS5_IJSB_SC_SC_EEENS5_IJSC_NSA_ILi0EEESS_EEEEENS5_IJNS4_10UnderscoreESV_SV_EEEEENS4_23SM90_TMA_LOAD_MULTICASTENS4_14ComposedLayoutINS4_7SwizzleILi3ELi4ELi3EEENS4_18smem_ptr_flag_bitsILi8EEENSQ_INS5_IJNSA_ILi8EEESH_EEENS5_IJSH_SC_EEEEEEEvNS4_8identityESY_S18_vS19_EENS_8epilogue10collective6detail29Sm90TmaWarpSpecializedAdapterINS1C_15DefaultEpilogueIaSJ_SJ_NS1B_6thread17LinearCombinationIaLi1EiiLNS1G_9ScaleType4KindE0ELNS_15FloatRoundStyleE2EaEENS1_15EpilogueDefaultEEEEEvvEEEEvNT_6ParamsE)
        /*0020*/ 	.word	0x00000788
.L_19:


//--------------------- .nv.compat                --------------------------
	.section	.nv.compat,"",@"SHT_CUDA_COMPAT_INFO"
	.align	4
        /*0000*/ 	.byte	0x02, 0x09, 0x01, 0x00, 0x02, 0x02, 0x04, 0x00, 0x02, 0x05, 0x05, 0x00, 0x03, 0x07, 0x01, 0x01
        /*0010*/ 	.byte	0x02, 0x03, 0x01, 0x00, 0x02, 0x06, 0x01, 0x00, 0x04, 0x0b, 0x08, 0x00, 0x00, 0x00, 0x00, 0x00
        /*0020*/ 	.byte	0x00, 0x00, 0x00, 0x00


//--------------------- .nv.info._ZN7cutlass13device_kernelINS_4gemm6kernel13GemmUniversalIN4cute5tupleIJiiiiEEENS1_10collective13CollectiveMmaINS1_34MainloopSm90TmaGmmaWarpSpecializedILi5ENS5_IJNS4_1CILi2EEESB_NSA_ILi1EEEEEENS1_35KernelTmaWarpSpecializedCooperativeEEENS5_IJNSA_ILi256EEESG_NSA_ILi128EEEEEEaNS5_IJlSC_lEEEaSJ_NS4_8TiledMMAINS4_8MMA_AtomIJNS4_4SM904GMMA27MMA_64x256x32_S32S8S8_SS_TNEEEENS4_6LayoutINS5_IJSB_SC_SC_EEENS5_IJSC_NSA_ILi0EEESS_EEEEENS5_IJNS4_10UnderscoreESV_SV_EEEEENS4_23SM90_TMA_LOAD_MULTICASTENS4_14ComposedLayoutINS4_7SwizzleILi3ELi4ELi3EEENS4_18smem_ptr_flag_bitsILi8EEENSQ_INS5_IJNSA_ILi8EEESH_EEENS5_IJSH_SC_EEEEEEEvNS4_8identityESY_S18_vS19_EENS_8epilogue10collective6detail29Sm90TmaWarpSpecializedAdapterINS1C_15DefaultEpilogueIaSJ_SJ_NS1B_6thread17LinearCombinationIaLi1EiiLNS1G_9ScaleType4KindE0ELNS_15FloatRoundStyleE2EaEENS1_15EpilogueDefaultEEEEEvvEEEEvNT_6ParamsE --------------------------
	.section	.nv.info._ZN7cutlass13device_kernelINS_4gemm6kernel13GemmUniversalIN4cute5tupleIJiiiiEEENS1_10collective13CollectiveMmaINS1_34MainloopSm90TmaGmmaWarpSpecializedILi5ENS5_IJNS4_1CILi2EEESB_NSA_ILi1EEEEEENS1_35KernelTmaWarpSpecializedCooperativeEEENS5_IJNSA_ILi256EEESG_NSA_ILi128EEEEEEaNS5_IJlSC_lEEEaSJ_NS4_8TiledMMAINS4_8MMA_AtomIJNS4_4SM904GMMA27MMA_64x256x32_S32S8S8_SS_TNEEEENS4_6LayoutINS5_IJSB_SC_SC_EEENS5_IJSC_NSA_ILi0EEESS_EEEEENS5_IJNS4_10UnderscoreESV_SV_EEEEENS4_23SM90_TMA_LOAD_MULTICASTENS4_14ComposedLayoutINS4_7SwizzleILi3ELi4ELi3EEENS4_18smem_ptr_flag_bitsILi8EEENSQ_INS5_IJNSA_ILi8EEESH_EEENS5_IJSH_SC_EEEEEEEvNS4_8identityESY_S18_vS19_EENS_8epilogue10collective6detail29Sm90TmaWarpSpecializedAdapterINS1C_15DefaultEpilogueIaSJ_SJ_NS1B_6thread17LinearCombinationIaLi1EiiLNS1G_9ScaleType4KindE0ELNS_15FloatRoundStyleE2EaEENS1_15EpilogueDefaultEEEEEvvEEEEvNT_6ParamsE,"",@"SHT_CUDA_INFO"
	.sectionflags	@""
	.align	4


	//----- nvinfo : EIATTR_CUDA_API_VERSION
	.align		4
        /*0000*/ 	.byte	0x04, 0x37
        /*0002*/ 	.short	(.L_21 - .L_20)
.L_20:
        /*0004*/ 	.word	0x00000082


	//----- nvinfo : EIATTR_KPARAM_INFO
	.align		4
.L_21:
        /*0008*/ 	.byte	0x04, 0x17
        /*000a*/ 	.short	(.L_23 - .L_22)
.L_22:
        /*000c*/ 	.word	0x00000000
        /*0010*/ 	.short	0x0000
        /*0012*/ 	.short	0x0070
        /*0014*/ 	.byte	0x00, 0xf0, 0x01, 0x10


	//----- nvinfo : EIATTR_SPARSE_MMA_MASK
	.align		4
.L_23:
        /*0018*/ 	.byte	0x03, 0x50
        /*001a*/ 	.short	0x0000


	//----- nvinfo : EIATTR_MAXREG_COUNT
	.align		4
        /*001c*/ 	.byte	0x03, 0x1b
        /*001e*/ 	.short	0x00a8


	//----- nvinfo : EIATTR_NUM_BARRIERS
	.align		4
        /*0020*/ 	.byte	0x02, 0x4c
        /*0022*/ 	.byte	0x01
	.zero		1


	//----- nvinfo : EIATTR_EXTERNS
	.align		4
        /*0024*/ 	.byte	0x04, 0x0f
        /*0026*/ 	.short	(.L_25 - .L_24)


	//   ....[0]....
	.align		4
.L_24:
        /*0028*/ 	.word	index@(__assertfail)


	//----- nvinfo : EIATTR_ANNOTATIONS
	.align		4
.L_25:
        /*002c*/ 	.byte	0x04, 0x55
        /*002e*/ 	.short	(.L_27 - .L_26)


	//   ....[0]....
.L_26:
        /*0030*/ 	.word	0x00000001
        /*0034*/ 	.byte	0x20, 0x0a, 0x00, 0x00, 0x01, 0x00, 0x00, 0x00, 0x30, 0x0a, 0x00, 0x00, 0x01, 0x00, 0x00, 0x00
        /* <DEDUP_REMOVED lines=717> */
        /*2d14*/ 	.byte	0xa0, 0x7e, 0x01, 0x00, 0x01, 0x00, 0x00, 0x00, 0xc0, 0x7e, 0x01, 0x00


	//----- nvinfo : EIATTR_MERCURY_ISA_VERSION
	.align		4
.L_27:
        /*2d20*/ 	.byte	0x03, 0x5f
        /*2d22*/ 	.short	0x0101


	//----- nvinfo : EIATTR_INT_WARP_WIDE_INSTR_OFFSETS
	.align		4
        /*2d24*/ 	.byte	0x04, 0x31
        /*2d26*/ 	.short	(.L_29 - .L_28)


	//   ....[0]....
.L_28:
        /*2d28*/ 	.word	0x000005a0


	//   ....[1]....
        /*2d2c*/ 	.word	0x000005c0


	//   ....[2]....
        /*2d30*/ 	.word	0x00000730


	//----- nvinfo : EIATTR_COOP_GROUP_MASK_REGIDS
	.align		4
.L_29:
        /*2d34*/ 	.byte	0x04, 0x29
        /*2d36*/ 	.short	(.L_31 - .L_30)


	//   ....[0]....
.L_30:
        /*2d38*/ 	.word	0xffffffff


	//   ....[1]....
        /*2d3c*/ 	.word	0xffffffff


	//   ....[2]....
        /*2d40*/ 	.word	0xffffffff


	//   ....[3]....
        /*2d44*/ 	.word	0xffffffff


	//   ....[4]....
        /*2d48*/ 	.word	0xffffffff


	//   ....[5]....
        /*2d4c*/ 	.word	0xffffffff


	//----- nvinfo : EIATTR_COOP_GROUP_INSTR_OFFSETS
	.align		4
.L_31:
        /*2d50*/ 	.byte	0x04, 0x28
        /*2d52*/ 	.short	(.L_33 - .L_32)


	//   ....[0]....
.L_32:
        /*2d54*/ 	.word	0x00000070


	//   ....[1]....
        /*2d58*/ 	.word	0x00000080


	//   ....[2]....
        /*2d5c*/ 	.word	0x000001a0


	//   ....[3]....
        /*2d60*/ 	.word	0x000003f0


	//   ....[4]....
        /*2d64*/ 	.word	0x00000860


	//   ....[5]....
        /*2d68*/ 	.word	0x00001430


	//----- nvinfo : EIATTR_REG_RECONFIG
	.align		4
.L_33:
        /*2d6c*/ 	.byte	0x01, 0x54
	.zero		2


	//----- nvinfo : EIATTR_SYSCALL_OFFSETS
	.align		4
        /*2d70*/ 	.byte	0x04, 0x46
        /*2d72*/ 	.short	(.L_35 - .L_34)


	//   ....[0]....
.L_34:
        /*2d74*/ 	.word	0x000015f0


	//----- nvinfo : EIATTR_MBARRIER_INSTR_OFFSETS
	.align		4
.L_35:
        /*2d78*/ 	.byte	0x04, 0x39
        /*2d7a*/ 	.short	(.L_37 - .L_36)


	//   ....[0]....
.L_36:
        /*2d7c*/ 	.word	0x00000320
        /*2d80*/ 	.word	0x000000ff
        /*2d84*/ 	.word	0x00000000
        /*2d88*/ 	.short	0x0100
        /*2d8a*/ 	.byte	0x08
	.zero		1


	//   ....[1]....
        /*2d8c*/ 	.word	0x00000330
        /*2d90*/ 	.word	0x000000ff
        /*2d94*/ 	.word	0x00000028
        /*2d98*/ 	.short	0x0100
        /*2d9a*/ 	.byte	0x08
	.zero		1


	//   ....[2]....
        /*2d9c*/ 	.word	0x00000340
        /*2da0*/ 	.word	0x000000ff
        /*2da4*/ 	.word	0x00000008
        /*2da8*/ 	.short	0x0100
        /*2daa*/ 	.byte	0x08
	.zero		1


	//   ....[3]....
        /*2dac*/ 	.word	0x00000350
        /*2db0*/ 	.word	0x000000ff
        /*2db4*/ 	.word	0x00000030
        /*2db8*/ 	.short	0x0100
        /*2dba*/ 	.byte	0x08
	.zero		1


	//   ....[4]....
        /*2dbc*/ 	.word	0x00000360
        /*2dc0*/ 	.word	0x000000ff
        /*2dc4*/ 	.word	0x00000010
        /*2dc8*/ 	.short	0x0100
        /*2dca*/ 	.byte	0x08
	.zero		1


	//   ....[5]....
        /*2dcc*/ 	.word	0x00000370
        /*2dd0*/ 	.word	0x000000ff
        /*2dd4*/ 	.word	0x00000038
        /*2dd8*/ 	.short	0x0100
        /*2dda*/ 	.byte	0x08
	.zero		1


	//   ....[6]....
        /*2ddc*/ 	.word	0x00000380
        /*2de0*/ 	.word	0x000000ff
        /*2de4*/ 	.word	0x00000018
        /*2de8*/ 	.short	0x0100
        /*2dea*/ 	.byte	0x08
	.zero		1


	//   ....[7]....
        /*2dec*/ 	.word	0x00000390
        /*2df0*/ 	.word	0x000000ff
        /*2df4*/ 	.word	0x00000040
        /*2df8*/ 	.short	0x0100
        /*2dfa*/ 	.byte	0x08
	.zero		1


	//   ....[8]....
        /*2dfc*/ 	.word	0x000003a0
        /*2e00*/ 	.word	0x000000ff
        /*2e04*/ 	.word	0x00000020
        /*2e08*/ 	.short	0x0100
        /*2e0a*/ 	.byte	0x08
	.zero		1


	//   ....[9]....
        /*2e0c*/ 	.word	0x000003b0
        /*2e10*/ 	.word	0x000000ff
        /*2e14*/ 	.word	0x00000048
        /*2e18*/ 	.short	0x0100
        /*2e1a*/ 	.byte	0x08
	.zero		1


	//   ....[10]....
        /*2e1c*/ 	.word	0x00000790
        /*2e20*/ 	.word	0x000000ff
        /*2e24*/ 	.word	0x00000060
        /*2e28*/ 	.short	0x0100
        /*2e2a*/ 	.byte	0x06
	.zero		1


	//   ....[11]....
        /*2e2c*/ 	.word	0x000007c0
        /*2e30*/ 	.word	0x000000ff
        /*2e34*/ 	.word	0x00000068
        /*2e38*/ 	.short	0x0100
        /*2e3a*/ 	.byte	0x06
	.zero		1


	//   ....[12]....
        /*2e3c*/ 	.word	0x000016d0
        /*2e40*/ 	.word	0x00000003
        /*2e44*/ 	.word	0x00000000
        /*2e48*/ 	.short	0x010a
        /*2e4a*/ 	.byte	0x3f
	.zero		1


	//   ....[13]....
        /*2e4c*/ 	.word	0x00001710
        /*2e50*/ 	.word	0x00000003
        /*2e54*/ 	.word	0x00000000
        /*2e58*/ 	.short	0x010a
        /*2e5a*/ 	.byte	0x3f
	.zero		1


	//   ....[14]....
        /*2e5c*/ 	.word	0x00004d60
        /*2e60*/ 	.word	0x00000002
        /*2e64*/ 	.word	0x00000000
        /*2e68*/ 	.short	0x010a
        /*2e6a*/ 	.byte	0x3f
	.zero		1


	//   ....[15]....
        /*2e6c*/ 	.word	0x00004da0
        /*2e70*/ 	.word	0x00000002
        /*2e74*/ 	.word	0x00000000
        /*2e78*/ 	.short	0x010a
        /*2e7a*/ 	.byte	0x3f
	.zero		1


	//   ....[16]....
        /*2e7c*/ 	.word	0x00008e90
        /*2e80*/ 	.word	0x00000002
        /*2e84*/ 	.word	0x00000000
        /*2e88*/ 	.short	0x0101
        /*2e8a*/ 	.byte	0x3f
	.zero		1


	//   ....[17]....
        /*2e8c*/ 	.word	0x000090c0
        /*2e90*/ 	.word	0x00000000
        /*2e94*/ 	.word	0x00000000
        /*2e98*/ 	.short	0x0101
        /*2e9a*/ 	.byte	0x3f
	.zero		1


	//   ....[18]....
        /*2e9c*/ 	.word	0x00017a30
        /*2ea0*/ 	.word	0x0000000a
        /*2ea4*/ 	.word	0x00000028
        /*2ea8*/ 	.short	0x010a
        /*2eaa*/ 	.byte	0x3f
	.zero		1


	//   ....[19]....
        /*2eac*/ 	.word	0x00017dc0
        /*2eb0*/ 	.word	0x00000002
        /*2eb4*/ 	.word	0x00000068
        /*2eb8*/ 	.short	0x0101
        /*2eba*/ 	.byte	0x3f
	.zero		1


	//   ....[20]....
        /*2ebc*/ 	.word	0x000185c0
        /*2ec0*/ 	.word	0x00000005
        /*2ec4*/ 	.word	0x00000000
        /*2ec8*/ 	.short	0x010a
        /*2eca*/ 	.byte	0x3f
	.zero		1


	//   ....[21]....
        /*2ecc*/ 	.word	0x00018650
        /*2ed0*/ 	.word	0x00000007
        /*2ed4*/ 	.word	0x00000000
        /*2ed8*/ 	.short	0x010a
        /*2eda*/ 	.byte	0x3f
	.zero		1


	//   ....[22]....
        /*2edc*/ 	.word	0x000186e0
        /*2ee0*/ 	.word	0x00000007
        /*2ee4*/ 	.word	0x00000000
        /*2ee8*/ 	.short	0x010a
        /*2eea*/ 	.byte	0x3f
	.zero		1


	//   ....[23]....
        /*2eec*/ 	.word	0x00018770
        /*2ef0*/ 	.word	0x00000007
        /*2ef4*/ 	.word	0x00000000
        /*2ef8*/ 	.short	0x010a
        /*2efa*/ 	.byte	0x3f
	.zero		1


	//   ....[24]....
        /*2efc*/ 	.word	0x00018800
        /*2f00*/ 	.word	0x00000003
        /*2f04*/ 	.word	0x00000000
        /*2f08*/ 	.short	0x010a
        /*2f0a*/ 	.byte	0x3f
	.zero		1


	//   ....[25]....
        /*2f0c*/ 	.word	0x00018860
        /*2f10*/ 	.word	0x00000003
        /*2f14*/ 	.word	0x00000000
        /*2f18*/ 	.short	0x010a
        /*2f1a*/ 	.byte	0x3f
	.zero		1


	//   ....[26]....
        /*2f1c*/ 	.word	0x000188b0
        /*2f20*/ 	.word	0x00000002
        /*2f24*/ 	.word	0x00000000
        /*2f28*/ 	.short	0x010a
        /*2f2a*/ 	.byte	0x3f
	.zero		1


	//   ....[27]....
        /*2f2c*/ 	.word	0x00018980
        /*2f30*/ 	.word	0x0000000a
        /*2f34*/ 	.word	0x00000028
        /*2f38*/ 	.short	0x010a
        /*2f3a*/ 	.byte	0x3f
	.zero		1


	//   ....[28]....
        /*2f3c*/ 	.word	0x00018a50
        /*2f40*/ 	.word	0x00000005
        /*2f44*/ 	.word	0x00000000
        /*2f48*/ 	.short	0x010a
        /*2f4a*/ 	.byte	0x3f
	.zero		1


	//   ....[29]....
        /*2f4c*/ 	.word	0x00018aa0
        /*2f50*/ 	.word	0x00000007
        /*2f54*/ 	.word	0x00000000
        /*2f58*/ 	.short	0x010a
        /*2f5a*/ 	.byte	0x3f
	.zero		1


	//   ....[30]....
        /*2f5c*/ 	.word	0x00018af0
        /*2f60*/ 	.word	0x00000007
        /*2f64*/ 	.word	0x00000000
        /*2f68*/ 	.short	0x010a
        /*2f6a*/ 	.byte	0x3f
	.zero		1


	//   ....[31]....
        /*2f6c*/ 	.word	0x00018b40
        /*2f70*/ 	.word	0x00000007
        /*2f74*/ 	.word	0x00000000
        /*2f78*/ 	.short	0x010a
        /*2f7a*/ 	.byte	0x3f
	.zero		1


	//----- nvinfo : EIATTR_NUM_MBARRIERS
	.align		4
.L_37:
        /*2f7c*/ 	.byte	0x03, 0x38
        /*2f7e*/ 	.short	0x000c


	//----- nvinfo : EIATTR_EXIT_INSTR_OFFSETS
	.align		4
        /*2f80*/ 	.byte	0x04, 0x1c
        /*2f82*/ 	.short	(.L_39 - .L_38)


	//   ....[0]....
.L_38:
        /*2f84*/ 	.word	0x00000ac0


	//   ....[1]....
        /*2f88*/ 	.word	0x00001350


	//   ....[2]....
        /*2f8c*/ 	.word	0x00016f90


	//   ....[3]....
        /*2f90*/ 	.word	0x000175b0


	//   ....[4]....
        /*2f94*/ 	.word	0x00018850


	//----- nvinfo : EIATTR_MAX_THREADS
	.align		4
.L_39:
        /*2f98*/ 	.byte	0x04, 0x05
        /*2f9a*/ 	.short	(.L_41 - .L_40)
.L_40:
        /*2f9c*/ 	.word	0x00000180
        /*2fa0*/ 	.word	0x00000001
        /*2fa4*/ 	.word	0x00000001


	//----- nvinfo : EIATTR_CRS_STACK_SIZE
	.align		4
.L_41:
        /*2fa8*/ 	.byte	0x04, 0x1e
        /*2faa*/ 	.short	(.L_43 - .L_42)
.L_42:
        /*2fac*/ 	.word	0x00000000


	//----- nvinfo : EIATTR_CBANK_PARAM_SIZE
	.align		4
.L_43:
        /*2fb0*/ 	.byte	0x03, 0x19
        /*2fb2*/ 	.short	0x0470


	//----- nvinfo : EIATTR_PARAM_CBANK
	.align		4
        /*2fb4*/ 	.byte	0x04, 0x0a
        /*2fb6*/ 	.short	(.L_45 - .L_44)
	.align		4
.L_44:
        /*2fb8*/ 	.word	index@(.nv.constant0._ZN7cutlass13device_kernelINS_4gemm6kernel13GemmUniversalIN4cute5tupleIJiiiiEEENS1_10collective13CollectiveMmaINS1_34MainloopSm90TmaGmmaWarpSpecializedILi5ENS5_IJNS4_1CILi2EEESB_NSA_ILi1EEEEEENS1_35KernelTmaWarpSpecializedCooperativeEEENS5_IJNSA_ILi256EEESG_NSA_ILi128EEEEEEaNS5_IJlSC_lEEEaSJ_NS4_8TiledMMAINS4_8MMA_AtomIJNS4_4SM904GMMA27MMA_64x256x32_S32S8S8_SS_TNEEEENS4_6LayoutINS5_IJSB_SC_SC_EEENS5_IJSC_NSA_ILi0EEESS_EEEEENS5_IJNS4_10UnderscoreESV_SV_EEEEENS4_23SM90_TMA_LOAD_MULTICASTENS4_14ComposedLayoutINS4_7SwizzleILi3ELi4ELi3EEENS4_18smem_ptr_flag_bitsILi8EEENSQ_INS5_IJNSA_ILi8EEESH_EEENS5_IJSH_SC_EEEEEEEvNS4_8identityESY_S18_vS19_EENS_8epilogue10collective6detail29Sm90TmaWarpSpecializedAdapterINS1C_15DefaultEpilogueIaSJ_SJ_NS1B_6thread17LinearCombinationIaLi1EiiLNS1G_9ScaleType4KindE0ELNS_15FloatRoundStyleE2EaEENS1_15EpilogueDefaultEEEEEvvEEEEvNT_6ParamsE)
        /*2fbc*/ 	.short	0x0210
        /*2fbe*/ 	.short	0x0470


	//----- nvinfo : EIATTR_SW_WAR
	.align		4
.L_45:
        /*2fc0*/ 	.byte	0x04, 0x36
        /*2fc2*/ 	.short	(.L_47 - .L_46)
.L_46:
        /*2fc4*/ 	.word	0x00000008
.L_47:


//--------------------- .nv.callgraph             --------------------------
	.section	.nv.callgraph,"",@"SHT_CUDA_CALLGRAPH"
	.align	4
	.sectionentsize	8
	.align		4
        /*0000*/ 	.word	0x00000000
	.align		4
        /*0004*/ 	.word	0xffffffff
	.align		4
        /*0008*/ 	.word	index@(_ZN7cutlass13device_kernelINS_4gemm6kernel13GemmUniversalIN4cute5tupleIJiiiiEEENS1_10collective13CollectiveMmaINS1_34MainloopSm90TmaGmmaWarpSpecializedILi5ENS5_IJNS4_1CILi2EEESB_NSA_ILi1EEEEEENS1_35KernelTmaWarpSpecializedCooperativeEEENS5_IJNSA_ILi256EEESG_NSA_ILi128EEEEEEaNS5_IJlSC_lEEEaSJ_NS4_8TiledMMAINS4_8MMA_AtomIJNS4_4SM904GMMA27MMA_64x256x32_S32S8S8_SS_TNEEEENS4_6LayoutINS5_IJSB_SC_SC_EEENS5_IJSC_NSA_ILi0EEESS_EEEEENS5_IJNS4_10UnderscoreESV_SV_EEEEENS4_23SM90_TMA_LOAD_MULTICASTENS4_14ComposedLayoutINS4_7SwizzleILi3ELi4ELi3EEENS4_18smem_ptr_flag_bitsILi8EEENSQ_INS5_IJNSA_ILi8EEESH_EEENS5_IJSH_SC_EEEEEEEvNS4_8identityESY_S18_vS19_EENS_8epilogue10collective6detail29Sm90TmaWarpSpecializedAdapterINS1C_15DefaultEpilogueIaSJ_SJ_NS1B_6thread17LinearCombinationIaLi1EiiLNS1G_9ScaleType4KindE0ELNS_15FloatRoundStyleE2EaEENS1_15EpilogueDefaultEEEEEvvEEEEvNT_6ParamsE)
	.align		4
        /*000c*/ 	.word	index@(__assertfail)
	.align		4
        /*0010*/ 	.word	0x00000000
	.align		4
        /*0014*/ 	.word	0xfffffffe
	.align		4
        /*0018*/ 	.word	0x00000000
	.align		4
        /*001c*/ 	.word	0xfffffffd
	.align		4
        /*0020*/ 	.word	0x00000000
	.align		4
        /*0024*/ 	.word	0xfffffffc


//--------------------- .nv.constant4             --------------------------
	.section	.nv.constant4,"a",@progbits
	.align	8
	.align		8
.nv.constant4:
        /*0000*/ 	.dword	__assertfail
	.align		8
        /*0008*/ 	.dword	__unnamed_1
	.align		8
        /*0010*/ 	.dword	_ZN39_INTERNAL_479419d6_4_k_cu_e0a09dcc_67754cuda3std3__45__cpo5beginE
	.align		8
        /*0018*/ 	.dword	_ZN39_INTERNAL_479419d6_4_k_cu_e0a09dcc_67754cuda3std3__45__cpo3endE
	.align		8
        /*0020*/ 	.dword	_ZN39_INTERNAL_479419d6_4_k_cu_e0a09dcc_67754cuda3std3__45__cpo6cbeginE
	.align		8
        /*0028*/ 	.dword	_ZN39_INTERNAL_479419d6_4_k_cu_e0a09dcc_67754cuda3std3__45__cpo4cendE
	.align		8
        /*0030*/ 	.dword	_ZN39_INTERNAL_479419d6_4_k_cu_e0a09dcc_67754cuda3std3__441_GLOBAL__N__479419d6_4_k_cu_e0a09dcc_67756ignoreE
	.align		8
        /*0038*/ 	.dword	_ZN39_INTERNAL_479419d6_4_k_cu_e0a09dcc_67754cuda3std3__419piecewise_constructE
	.align		8
        /*0040*/ 	.dword	_ZN39_INTERNAL_479419d6_4_k_cu_e0a09dcc_67754cuda3std3__48in_placeE
	.align		8
        /*0048*/ 	.dword	_ZN39_INTERNAL_479419d6_4_k_cu_e0a09dcc_67754cuda3std6ranges3__45__cpo4swapE
	.align		8
        /*0050*/ 	.dword	_ZN39_INTERNAL_479419d6_4_k_cu_e0a09dcc_67754cuda3std6ranges3__45__cpo9iter_moveE
	.align		8
        /*0058*/ 	.dword	_ZN39_INTERNAL_479419d6_4_k_cu_e0a09dcc_67754cute7productE
	.align		8
        /*0060*/ 	.dword	_ZN39_INTERNAL_479419d6_4_k_cu_e0a09dcc_67754cute1_E
	.align		8
        /*0068*/ 	.dword	$str$22
	.align		8
        /*0070*/ 	.dword	$str$23


//--------------------- .text._ZN7cutlass13device_kernelINS_4gemm6kernel13GemmUniversalIN4cute5tupleIJiiiiEEENS1_10collective13CollectiveMmaINS1_34MainloopSm90TmaGmmaWarpSpecializedILi5ENS5_IJNS4_1CILi2EEESB_NSA_ILi1EEEEEENS1_35KernelTmaWarpSpecializedCooperativeEEENS5_IJNSA_ILi256EEESG_NSA_ILi128EEEEEEaNS5_IJlSC_lEEEaSJ_NS4_8TiledMMAINS4_8MMA_AtomIJNS4_4SM904GMMA27MMA_64x256x32_S32S8S8_SS_TNEEEENS4_6LayoutINS5_IJSB_SC_SC_EEENS5_IJSC_NSA_ILi0EEESS_EEEEENS5_IJNS4_10UnderscoreESV_SV_EEEEENS4_23SM90_TMA_LOAD_MULTICASTENS4_14ComposedLayoutINS4_7SwizzleILi3ELi4ELi3EEENS4_18smem_ptr_flag_bitsILi8EEENSQ_INS5_IJNSA_ILi8EEESH_EEENS5_IJSH_SC_EEEEEEEvNS4_8identityESY_S18_vS19_EENS_8epilogue10collective6detail29Sm90TmaWarpSpecializedAdapterINS1C_15DefaultEpilogueIaSJ_SJ_NS1B_6thread17LinearCombinationIaLi1EiiLNS1G_9ScaleType4KindE0ELNS_15FloatRoundStyleE2EaEENS1_15EpilogueDefaultEEEEEvvEEEEvNT_6ParamsE --------------------------
	.section	.text._ZN7cutlass13device_kernelINS_4gemm6kernel13GemmUniversalIN4cute5tupleIJiiiiEEENS1_10collective13CollectiveMmaINS1_34MainloopSm90TmaGmmaWarpSpecializedILi5ENS5_IJNS4_1CILi2EEESB_NSA_ILi1EEEEEENS1_35KernelTmaWarpSpecializedCooperativeEEENS5_IJNSA_ILi256EEESG_NSA_ILi128EEEEEEaNS5_IJlSC_lEEEaSJ_NS4_8TiledMMAINS4_8MMA_AtomIJNS4_4SM904GMMA27MMA_64x256x32_S32S8S8_SS_TNEEEENS4_6LayoutINS5_IJSB_SC_SC_EEENS5_IJSC_NSA_ILi0EEESS_EEEEENS5_IJNS4_10UnderscoreESV_SV_EEEEENS4_23SM90_TMA_LOAD_MULTICASTENS4_14ComposedLayoutINS4_7SwizzleILi3ELi4ELi3EEENS4_18smem_ptr_flag_bitsILi8EEENSQ_INS5_IJNSA_ILi8EEESH_EEENS5_IJSH_SC_EEEEEEEvNS4_8identityESY_S18_vS19_EENS_8epilogue10collective6detail29Sm90TmaWarpSpecializedAdapterINS1C_15DefaultEpilogueIaSJ_SJ_NS1B_6thread17LinearCombinationIaLi1EiiLNS1G_9ScaleType4KindE0ELNS_15FloatRoundStyleE2EaEENS1_15EpilogueDefaultEEEEEvvEEEEvNT_6ParamsE,"ax",@progbits
	.align	128
.text._ZN7cutlass13device_kernelINS_4gemm6kernel13GemmUniversalIN4cute5tupleIJiiiiEEENS1_10collective13CollectiveMmaINS1_34MainloopSm90TmaGmmaWarpSpecializedILi5ENS5_IJNS4_1CILi2EEESB_NSA_ILi1EEEEEENS1_35KernelTmaWarpSpecializedCooperativeEEENS5_IJNSA_ILi256EEESG_NSA_ILi128EEEEEEaNS5_IJlSC_lEEEaSJ_NS4_8TiledMMAINS4_8MMA_AtomIJNS4_4SM904GMMA27MMA_64x256x32_S32S8S8_SS_TNEEEENS4_6LayoutINS5_IJSB_SC_SC_EEENS5_IJSC_NSA_ILi0EEESS_EEEEENS5_IJNS4_10UnderscoreESV_SV_EEEEENS4_23SM90_TMA_LOAD_MULTICASTENS4_14ComposedLayoutINS4_7SwizzleILi3ELi4ELi3EEENS4_18smem_ptr_flag_bitsILi8EEENSQ_INS5_IJNSA_ILi8EEESH_EEENS5_IJSH_SC_EEEEEEEvNS4_8identityESY_S18_vS19_EENS_8epilogue10collective6detail29Sm90TmaWarpSpecializedAdapterINS1C_15DefaultEpilogueIaSJ_SJ_NS1B_6thread17LinearCombinationIaLi1EiiLNS1G_9ScaleType4KindE0ELNS_15FloatRoundStyleE2EaEENS1_15EpilogueDefaultEEEEEvvEEEEvNT_6ParamsE:
        .type           _ZN7cutlass13device_kernelINS_4gemm6kernel13GemmUniversalIN4cute5tupleIJiiiiEEENS1_10collective13CollectiveMmaINS1_34MainloopSm90TmaGmmaWarpSpecializedILi5ENS5_IJNS4_1CILi2EEESB_NSA_ILi1EEEEEENS1_35KernelTmaWarpSpecializedCooperativeEEENS5_IJNSA_ILi256EEESG_NSA_ILi128EEEEEEaNS5_IJlSC_lEEEaSJ_NS4_8TiledMMAINS4_8MMA_AtomIJNS4_4SM904GMMA27MMA_64x256x32_S32S8S8_SS_TNEEEENS4_6LayoutINS5_IJSB_SC_SC_EEENS5_IJSC_NSA_ILi0EEESS_EEEEENS5_IJNS4_10UnderscoreESV_SV_EEEEENS4_23SM90_TMA_LOAD_MULTICASTENS4_14ComposedLayoutINS4_7SwizzleILi3ELi4ELi3EEENS4_18smem_ptr_flag_bitsILi8EEENSQ_INS5_IJNSA_ILi8EEESH_EEENS5_IJSH_SC_EEEEEEEvNS4_8identityESY_S18_vS19_EENS_8epilogue10collective6detail29Sm90TmaWarpSpecializedAdapterINS1C_15DefaultEpilogueIaSJ_SJ_NS1B_6thread17LinearCombinationIaLi1EiiLNS1G_9ScaleType4KindE0ELNS_15FloatRoundStyleE2EaEENS1_15EpilogueDefaultEEEEEvvEEEEvNT_6ParamsE,@function
        .size           _ZN7cutlass13device_kernelINS_4gemm6kernel13GemmUniversalIN4cute5tupleIJiiiiEEENS1_10collective13CollectiveMmaINS1_34MainloopSm90TmaGmmaWarpSpecializedILi5ENS5_IJNS4_1CILi2EEESB_NSA_ILi1EEEEEENS1_35KernelTmaWarpSpecializedCooperativeEEENS5_IJNSA_ILi256EEESG_NSA_ILi128EEEEEEaNS5_IJlSC_lEEEaSJ_NS4_8TiledMMAINS4_8MMA_AtomIJNS4_4SM904GMMA27MMA_64x256x32_S32S8S8_SS_TNEEEENS4_6LayoutINS5_IJSB_SC_SC_EEENS5_IJSC_NSA_ILi0EEESS_EEEEENS5_IJNS4_10UnderscoreESV_SV_EEEEENS4_23SM90_TMA_LOAD_MULTICASTENS4_14ComposedLayoutINS4_7SwizzleILi3ELi4ELi3EEENS4_18smem_ptr_flag_bitsILi8EEENSQ_INS5_IJNSA_ILi8EEESH_EEENS5_IJSH_SC_EEEEEEEvNS4_8identityESY_S18_vS19_EENS_8epilogue10collective6detail29Sm90TmaWarpSpecializedAdapterINS1C_15DefaultEpilogueIaSJ_SJ_NS1B_6thread17LinearCombinationIaLi1EiiLNS1G_9ScaleType4KindE0ELNS_15FloatRoundStyleE2EaEENS1_15EpilogueDefaultEEEEEvvEEEEvNT_6ParamsE,(.L_x_589 - _ZN7cutlass13device_kernelINS_4gemm6kernel13GemmUniversalIN4cute5tupleIJiiiiEEENS1_10collective13CollectiveMmaINS1_34MainloopSm90TmaGmmaWarpSpecializedILi5ENS5_IJNS4_1CILi2EEESB_NSA_ILi1EEEEEENS1_35KernelTmaWarpSpecializedCooperativeEEENS5_IJNSA_ILi256EEESG_NSA_ILi128EEEEEEaNS5_IJlSC_lEEEaSJ_NS4_8TiledMMAINS4_8MMA_AtomIJNS4_4SM904GMMA27MMA_64x256x32_S32S8S8_SS_TNEEEENS4_6LayoutINS5_IJSB_SC_SC_EEENS5_IJSC_NSA_ILi0EEESS_EEEEENS5_IJNS4_10UnderscoreESV_SV_EEEEENS4_23SM90_TMA_LOAD_MULTICASTENS4_14ComposedLayoutINS4_7SwizzleILi3ELi4ELi3EEENS4_18smem_ptr_flag_bitsILi8EEENSQ_INS5_IJNSA_ILi8EEESH_EEENS5_IJSH_SC_EEEEEEEvNS4_8identityESY_S18_vS19_EENS_8epilogue10collective6detail29Sm90TmaWarpSpecializedAdapterINS1C_15DefaultEpilogueIaSJ_SJ_NS1B_6thread17LinearCombinationIaLi1EiiLNS1G_9ScaleType4KindE0ELNS_15FloatRoundStyleE2EaEENS1_15EpilogueDefaultEEEEEvvEEEEvNT_6ParamsE)
        .other          _ZN7cutlass13device_kernelINS_4gemm6kernel13GemmUniversalIN4cute5tupleIJiiiiEEENS1_10collective13CollectiveMmaINS1_34MainloopSm90TmaGmmaWarpSpecializedILi5ENS5_IJNS4_1CILi2EEESB_NSA_ILi1EEEEEENS1_35KernelTmaWarpSpecializedCooperativeEEENS5_IJNSA_ILi256EEESG_NSA_ILi128EEEEEEaNS5_IJlSC_lEEEaSJ_NS4_8TiledMMAINS4_8MMA_AtomIJNS4_4SM904GMMA27MMA_64x256x32_S32S8S8_SS_TNEEEENS4_6LayoutINS5_IJSB_SC_SC_EEENS5_IJSC_NSA_ILi0EEESS_EEEEENS5_IJNS4_10UnderscoreESV_SV_EEEEENS4_23SM90_TMA_LOAD_MULTICASTENS4_14ComposedLayoutINS4_7SwizzleILi3ELi4ELi3EEENS4_18smem_ptr_flag_bitsILi8EEENSQ_INS5_IJNSA_ILi8EEESH_EEENS5_IJSH_SC_EEEEEEEvNS4_8identityESY_S18_vS19_EENS_8epilogue10collective6detail29Sm90TmaWarpSpecializedAdapterINS1C_15DefaultEpilogueIaSJ_SJ_NS1B_6thread17LinearCombinationIaLi1EiiLNS1G_9ScaleType4KindE0ELNS_15FloatRoundStyleE2EaEENS1_15EpilogueDefaultEEEEEvvEEEEvNT_6ParamsE,@"STO_CUDA_ENTRY STV_DEFAULT"
_ZN7cutlass13device_kernelINS_4gemm6kernel13GemmUniversalIN4cute5tupleIJiiiiEEENS1_10collective13CollectiveMmaINS1_34MainloopSm90TmaGmmaWarpSpecializedILi5ENS5_IJNS4_1CILi2EEESB_NSA_ILi1EEEEEENS1_35KernelTmaWarpSpecializedCooperativeEEENS5_IJNSA_ILi256EEESG_NSA_ILi128EEEEEEaNS5_IJlSC_lEEEaSJ_NS4_8TiledMMAINS4_8MMA_AtomIJNS4_4SM904GMMA27MMA_64x256x32_S32S8S8_SS_TNEEEENS4_6LayoutINS5_IJSB_SC_SC_EEENS5_IJSC_NSA_ILi0EEESS_EEEEENS5_IJNS4_10UnderscoreESV_SV_EEEEENS4_23SM90_TMA_LOAD_MULTICASTENS4_14ComposedLayoutINS4_7SwizzleILi3ELi4ELi3EEENS4_18smem_ptr_flag_bitsILi8EEENSQ_INS5_IJNSA_ILi8EEESH_EEENS5_IJSH_SC_EEEEEEEvNS4_8identityESY_S18_vS19_EENS_8epilogue10collective6detail29Sm90TmaWarpSpecializedAdapterINS1C_15DefaultEpilogueIaSJ_SJ_NS1B_6thread17LinearCombinationIaLi1EiiLNS1G_9ScaleType4KindE0ELNS_15FloatRoundStyleE2EaEENS1_15EpilogueDefaultEEEEEvvEEEEvNT_6ParamsE:
[----:B------:R-:W0:Y:S02]  /*0000*/  LDC R1, c[0x0][0x28] ;  /* 0x00000a00ff017b82 */ /* 0x000e240000000800 */
[----:B0-----:R-:W-:Y:S01]  /*0010*/  VIADD R1, R1, 0xfffff878 ;  /* 0xfffff87801017836 */ /* 0x001fe20000000000 */
[----:B------:R-:W0:Y:S01]  /*0020*/  S2R R4, SR_TID.X ;  /* 0x0000000000047919 */ /* 0x000e220000002100 */
[----:B------:R-:W-:Y:S01]  /*0030*/  ELECT P0, URZ, PT ;  /* 0x00000000003f782f */ /* 0x000fe20003800000 */
[----:B------:R-:W-:Y:S01]  /*0040*/  BSSY B0, `(.L_x_0) ;  /* 0x0000015000007945 */ /* 0x000fe20003800000 */
[--C-:B0-----:R-:W-:Y:S02]  /*0050*/  SHF.R.U32.HI R0, RZ, 0x5, R4.reuse ;  /* 0x00000005ff007819 */ /* 0x101fe40000011604 */
[----:B------:R-:W-:-:S03]  /*0060*/  SHF.R.U32.HI R2, RZ, 0x7, R4 ;  /* 0x00000007ff027819 */ /* 0x000fc60000011604 */
[----:B------:R-:W0:Y:S04]  /*0070*/  SHFL.IDX PT, R3, R0, RZ, 0x1f ;  /* 0x00001fff00037589 */ /* 0x000e2800000e0000 */
[----:B------:R-:W1:Y:S01]  /*0080*/  SHFL.IDX PT, R2, R2, RZ, 0x1f ;  /* 0x00001fff02027589 */ /* 0x000e6200000e0000 */
[----:B0-----:R-:W-:Y:S02]  /*0090*/  R2UR UR9, R3 ;  /* 0x00000000030972ca */ /* 0x001fe400000e0000 */
[----:B-1----:R-:W-:-:S11]  /*00a0*/  R2UR UR5, R2 ;  /* 0x00000000020572ca */ /* 0x002fd600000e0000 */
[----:B------:R-:W-:Y:S02]  /*00b0*/  USHF.R.S32.HI UR4, URZ, 0x1f, UR9 ;  /* 0x0000001f3f047899 */ /* 0x000fe40008011409 */
[----:B------:R-:W-:Y:S02]  /*00c0*/  ISETP.NE.OR P0, PT, RZ, UR9, !P0 ;  /* 0x00000009ff007c0c */ /* 0x000fe4000c705670 */
[----:B------:R-:W-:-:S04]  /*00d0*/  ULEA.HI UR4, UR4, UR9, URZ, 0x2 ;  /* 0x0000000904047291 */ /* 0x000fc8000f8f103f */
[----:B------:R-:W-:-:S04]  /*00e0*/  ULOP3.LUT UR4, UR4, 0xfffffffc, URZ, 0xc0, !UPT ;  /* 0xfffffffc04047892 */ /* 0x000fc8000f8ec03f */
[----:B------:R-:W-:-:S03]  /*00f0*/  UIADD3 UR9, UR9, -UR4, URZ ;  /* 0x8000000409097290 */ /* 0x000fc6000fffe03f */
[----:B------:R-:W-:Y:S09]  /*0100*/  @P0 BRA `(.L_x_1) ;  /* 0x0000000000200947 */ /* 0x000ff20003800000 */
[----:B------:R-:W-:Y:S02]  /*0110*/  ULDC.64 UR6, c[0x0][0x198] ;  /* 0x0000660000067ab9 */ /* 0x000fe40000000a00 */
[----:B------:R-:W-:Y:S02]  /*0120*/  UIADD3 UR10, UP0, UR6, 0xf0, URZ ;  /* 0x000000f0060a7890 */ /* 0x000fe4000ff1e03f */
[----:B------:R-:W-:Y:S02]  /*0130*/  UIADD3 UR6, UP1, UR6, 0x1f0, URZ ;  /* 0x000001f006067890 */ /* 0x000fe4000ff3e03f */
[----:B------:R-:W-:Y:S02]  /*0140*/  UIADD3.X UR11, URZ, UR7, URZ, UP0, !UPT ;  /* 0x000000073f0b7290 */ /* 0x000fe400087fe43f */
[----:B------:R-:W-:-:S07]  /*0150*/  UIADD3.X UR7, URZ, UR7, URZ, UP1, !UPT ;  /* 0x000000073f077290 */ /* 0x000fce0008ffe43f */
[----:B------:R0:W-:Y:S02]  /*0160*/  UTMACCTL.PF [UR10] ;  /* 0x000000000a0079b9 */ /* 0x0001e40008040000 */
[----:B------:R0:W-:Y:S02]  /*0170*/  UTMACCTL.PF [UR6] ;  /* 0x00000000060079b9 */ /* 0x0001e40008040000 */
[----:B0-----:R-:W-:Y:S01]  /*0180*/  NOP ;  /* 0x0000000000007918 */ /* 0x001fe20000000000 */
.L_x_1:
[----:B------:R-:W-:Y:S05]  /*0190*/  BSYNC B0 ;  /* 0x0000000000007941 */ /* 0x000fea0003800000 */
.L_x_0:
[----:B------:R-:W0:Y:S01]  /*01a0*/  SHFL.IDX PT, R2, R0, RZ, 0x1f ;  /* 0x00001fff00027589 */ /* 0x000e2200000e0000 */
[----:B------:R-:W-:Y:S01]  /*01b0*/  UISETP.NE.AND UP0, UPT, UR9, 0x3, UPT ;  /* 0x000000030900788c */ /* 0x000fe2000bf05270 */
[----:B------:R-:W-:Y:S01]  /*01c0*/  ISETP.NE.AND P1, PT, RZ, UR5, PT ;  /* 0x00000005ff007c0c */ /* 0x000fe2000bf25270 */
[----:B------:R-:W-:Y:S02]  /*01d0*/  UIADD3 UR16, UR5, -0x1, URZ ;  /* 0xffffffff05107890 */ /* 0x000fe4000fffe03f */
[----:B------:R-:W-:Y:S02]  /*01e0*/  UISETP.EQ.OR UP0, UPT, UR9, URZ, !UP0 ;  /* 0x0000003f0900728c */ /* 0x000fe4000c702670 */
[----:B------:R-:W-:Y:S02]  /*01f0*/  UISETP.GE.U32.AND UP1, UPT, UR16, 0x2, UPT ;  /* 0x000000021000788c */ /* 0x000fe4000bf26070 */
[----:B------:R-:W-:-:S04]  /*0200*/  UISETP.EQ.AND UP0, UPT, UR5, URZ, UP0 ;  /* 0x0000003f0500728c */ /* 0x000fc80008702270 */
[----:B------:R-:W-:-:S04]  /*0210*/  USEL UR40, URZ, 0x1, !UP0 ;  /* 0x000000013f287887 */ /* 0x000fc8000c000000 */
[----:B------:R-:W-:Y:S01]  /*0220*/  USEL UR40, UR40, 0x2, UP1 ;  /* 0x0000000228287887 */ /* 0x000fe20008800000 */
[----:B0-----:R-:W-:-:S13]  /*0230*/  ISETP.NE.AND P0, PT, R2, RZ, PT ;  /* 0x000000ff0200720c */ /* 0x001fda0003f05270 */
[----:B------:R-:W-:Y:S05]  /*0240*/  @P0 BRA `(.L_x_2) ;  /* 0x0000000000600947 */ /* 0x000fea0003800000 */
[----:B------:R-:W0:Y:S01]  /*0250*/  S2UR UR8, SR_CgaCtaId ;  /* 0x00000000000879c3 */ /* 0x000e220000008800 */
[----:B------:R-:W-:Y:S01]  /*0260*/  UMOV UR4, 0x400 ;  /* 0x0000040000047882 */ /* 0x000fe20000000000 */
[----:B------:R-:W-:Y:S01]  /*0270*/  UMOV UR5, 0x1 ;  /* 0x0000000100057882 */ /* 0x000fe20000000000 */
[----:B------:R-:W-:Y:S01]  /*0280*/  UMOV UR6, 0x6 ;  /* 0x0000000600067882 */ /* 0x000fe20000000000 */
[----:B------:R-:W-:Y:S01]  /*0290*/  ELECT P0, URZ, PT ;  /* 0x00000000003f782f */ /* 0x000fe20003800000 */
[----:B------:R-:W-:-:S04]  /*02a0*/  UIADD3 UR6, -UR6, 0x100000, URZ ;  /* 0x0010000006067890 */ /* 0x000fc8000fffe13f */
[----:B------:R-:W-:Y:S02]  /*02b0*/  USHF.L.U32 UR7, UR6, 0xb, URZ ;  /* 0x0000000b06077899 */ /* 0x000fe4000800063f */
[----:B------:R-:W-:Y:S02]  /*02c0*/  USHF.L.U32 UR6, UR6, 0x1, URZ ;  /* 0x0000000106067899 */ /* 0x000fe4000800063f */
[----:B0-----:R-:W-:Y:S02]  /*02d0*/  ULEA UR8, UR8, UR4, 0x18 ;  /* 0x0000000408087291 */ /* 0x001fe4000f8ec03f */
[----:B------:R-:W-:-:S04]  /*02e0*/  UIADD3 UR4, -UR5, 0x100000, URZ ;  /* 0x0010000005047890 */ /* 0x000fc8000fffe13f */
[----:B------:R-:W-:Y:S02]  /*02f0*/  USHF.L.U32 UR5, UR4, 0xb, URZ ;  /* 0x0000000b04057899 */ /* 0x000fe4000800063f */
[----:B------:R-:W-:Y:S01]  /*0300*/  USHF.L.U32 UR4, UR4, 0x1, URZ ;  /* 0x0000000104047899 */ /* 0x000fe2000800063f */
[----:B------:R-:W0:Y:S11]  /*0310*/  FENCE.VIEW.ASYNC.S ;  /* 0x00000000000073c6 */ /* 0x000e360000000000 */
[----:B0-----:R0:W1:Y:S01]  /*0320*/  SYNCS.EXCH.64 URZ, [UR8], UR4 ;  /* 0x00000004083f75b2 */ /* 0x0010620008000100 */
[----:B------:R0:W2:Y:S01]  /*0330*/  SYNCS.EXCH.64 URZ, [UR8+0x28], UR6 ;  /* 0x00002806083f75b2 */ /* 0x0000a20008000100 */
[----:B------:R0:W3:Y:S01]  /*0340*/  SYNCS.EXCH.64 URZ, [UR8+0x8], UR4 ;  /* 0x00000804083f75b2 */ /* 0x0000e20008000100 */
[----:B------:R0:W4:Y:S01]  /*0350*/  SYNCS.EXCH.64 URZ, [UR8+0x30], UR6 ;  /* 0x00003006083f75b2 */ /* 0x0001220008000100 */
[----:B------:R0:W0:Y:S01]  /*0360*/  SYNCS.EXCH.64 URZ, [UR8+0x10], UR4 ;  /* 0x00001004083f75b2 */ /* 0x0000220008000100 */
[----:B------:R0:W0:Y:S01]  /*0370*/  SYNCS.EXCH.64 URZ, [UR8+0x38], UR6 ;  /* 0x00003806083f75b2 */ /* 0x0000220008000100 */
[----:B------:R0:W0:Y:S01]  /*0380*/  SYNCS.EXCH.64 URZ, [UR8+0x18], UR4 ;  /* 0x00001804083f75b2 */ /* 0x0000220008000100 */
[----:B------:R0:W0:Y:S01]  /*0390*/  SYNCS.EXCH.64 URZ, [UR8+0x40], UR6 ;  /* 0x00004006083f75b2 */ /* 0x0000220008000100 */
[----:B------:R0:W0:Y:S01]  /*03a0*/  SYNCS.EXCH.64 URZ, [UR8+0x20], UR4 ;  /* 0x00002004083f75b2 */ /* 0x0000220008000100 */
[----:B------:R0:W0:Y:S01]  /*03b0*/  SYNCS.EXCH.64 URZ, [UR8+0x48], UR6 ;  /* 0x00004806083f75b2 */ /* 0x0000220008000100 */
[----:B------:R-:W-:Y:S01]  /*03c0*/  NOP ;  /* 0x0000000000007918 */ /* 0x000fe20000000000 */
.L_x_2:
[----:B------:R-:W5:Y:S01]  /*03d0*/  S2UR UR13, SR_CTAID.X ;  /* 0x00000000000d79c3 */ /* 0x000f620000002500 */
[----:B------:R-:W-:Y:S01]  /*03e0*/  SHF.R.S32.HI R3, RZ, 0x1f, R4 ;  /* 0x0000001fff037819 */ /* 0x000fe20000011404 */
[----:B------:R5:W1:Y:S01]  /*03f0*/  SHFL.IDX PT, R6, R0, RZ, 0x1f ;  /* 0x00001fff00067589 */ /* 0x000a6200000e0000 */
[----:B0-----:R-:W-:Y:S01]  /*0400*/  ULDC UR4, c[0x0][0x150] ;  /* 0x0000540000047ab9 */ /* 0x001fe20000000800 */
[----:B------:R-:W-:Y:S02]  /*0410*/  ELECT P0, URZ, PT ;  /* 0x00000000003f782f */ /* 0x000fe40003800000 */
[----:B------:R-:W-:Y:S01]  /*0420*/  LEA.HI R3, R3, R4, RZ, 0x7 ;  /* 0x0000000403037211 */ /* 0x000fe200078f38ff */
[----:B------:R-:W-:Y:S01]  /*0430*/  ULDC UR5, c[0x0][0x154] ;  /* 0x0000550000057ab9 */ /* 0x000fe20000000800 */
[----:B------:R-:W-:Y:S01]  /*0440*/  SHF.R.S32.HI R7, RZ, 0x1f, R2 ;  /* 0x0000001fff077819 */ /* 0x000fe20000011402 */
[----:B------:R-:W0:Y:S01]  /*0450*/  S2UR UR10, SR_CTAID.Y ;  /* 0x00000000000a79c3 */ /* 0x000e220000002600 */
[----:B------:R-:W-:Y:S01]  /*0460*/  LOP3.LUT R3, R3, 0xffffff80, RZ, 0xc0, !PT ;  /* 0xffffff8003037812 */ /* 0x000fe200078ec0ff */
[----:B------:R-:W-:Y:S01]  /*0470*/  ULDC UR8, c[0x0][0x144] ;  /* 0x0000510000087ab9 */ /* 0x000fe20000000800 */
[----:B------:R-:W-:Y:S01]  /*0480*/  LEA.HI R7, R7, R2, RZ, 0x2 ;  /* 0x0000000207077211 */ /* 0x000fe200078f10ff */
[----:B------:R-:W-:Y:S01]  /*0490*/  NOP ;  /* 0x0000000000007918 */ /* 0x000fe20000000000 */
[----:B------:R-:W-:Y:S01]  /*04a0*/  NOP ;  /* 0x0000000000007918 */ /* 0x000fe20000000000 */
[----:B------:R-:W-:Y:S01]  /*04b0*/  IMAD.IADD R3, R4, 0x1, -R3 ;  /* 0x0000000104037824 */ /* 0x000fe200078e0a03 */
[----:B------:R-:W-:Y:S01]  /*04c0*/  LOP3.LUT R7, R7, 0x3ffffffc, RZ, 0xc0, !PT ;  /* 0x3ffffffc07077812 */ /* 0x000fe200078ec0ff */
[----:B------:R-:W-:Y:S01]  /*04d0*/  ULDC UR11, c[0x0][0x148] ;  /* 0x00005200000b7ab9 */ /* 0x000fe20000000800 */
[----:B------:R-:W-:-:S02]  /*04e0*/  IMAD.MOV.U32 R19, RZ, RZ, 0x1 ;  /* 0x00000001ff137424 */ /* 0x000fc400078e00ff */
[----:B------:R-:W-:Y:S01]  /*04f0*/  SHF.R.S32.HI R4, RZ, 0x1f, R3 ;  /* 0x0000001fff047819 */ /* 0x000fe20000011403 */
[----:B------:R-:W-:-:S03]  /*0500*/  IMAD.IADD R2, R2, 0x1, -R7 ;  /* 0x0000000102027824 */ /* 0x000fc600078e0a07 */
[----:B------:R-:W-:Y:S02]  /*0510*/  LEA.HI R4, R4, R3, RZ, 0x3 ;  /* 0x0000000304047211 */ /* 0x000fe400078f18ff */
[----:B-----5:R-:W-:Y:S02]  /*0520*/  I2FP.F32.U32 R5, UR13 ;  /* 0x0000000d00057c45 */ /* 0x020fe40008201000 */
[--C-:B------:R-:W-:Y:S02]  /*0530*/  SHF.R.S32.HI R0, RZ, 0x3, R4.reuse ;  /* 0x00000003ff007819 */ /* 0x100fe40000011404 */
[----:B-1----:R-:W-:Y:S01]  /*0540*/  ISETP.NE.OR P0, PT, R6, RZ, !P0 ;  /* 0x000000ff0600720c */ /* 0x002fe20004705670 */
[----:B------:R-:W-:Y:S01]  /*0550*/  FMUL R8, R5, UR4 ;  /* 0x0000000405087c20 */ /* 0x000fe20008400000 */
[----:B------:R-:W-:-:S04]  /*0560*/  SHF.R.S32.HI R5, RZ, 0x1f, R4 ;  /* 0x0000001fff057819 */ /* 0x000fc80000011404 */
[----:B------:R-:W-:Y:S01]  /*0570*/  LEA.HI R5, R5, R0, RZ, 0x2 ;  /* 0x0000000005057211 */ /* 0x000fe200078f10ff */
[----:B------:R-:W1:Y:S03]  /*0580*/  F2I.U32.TRUNC.NTZ R8, R8 ;  /* 0x0000000800087305 */ /* 0x000e66000020f000 */
[----:B------:R-:W-:-:S03]  /*0590*/  LOP3.LUT R5, R5, 0xfffffffc, RZ, 0xc0, !PT ;  /* 0xfffffffc05057812 */ /* 0x000fc600078ec0ff */
[----:B------:R-:W-:Y:S01]  /*05a0*/  VOTEU.ALL UP0, P0 ;  /* 0x00000000003f7886 */ /* 0x000fe20000000000 */
[----:B------:R-:W-:Y:S01]  /*05b0*/  IADD3 R5, R0, -R5, RZ ;  /* 0x8000000500057210 */ /* 0x000fe20007ffe0ff */
[----:B------:R-:W-:Y:S01]  /*05c0*/  VOTEU.ALL UP1, P0 ;  /* 0x00000000003f7886 */ /* 0x000fe20000020000 */
[----:B0-----:R-:W-:Y:S02]  /*05d0*/  I2FP.F32.U32 R0, UR10 ;  /* 0x0000000a00007c45 */ /* 0x001fe40008201000 */
[----:B------:R-:W0:Y:S01]  /*05e0*/  @!UP0 S2UR UR7, SR_CgaCtaId ;  /* 0x00000000000789c3 */ /* 0x000e220000008800 */
[----:B------:R-:W-:Y:S01]  /*05f0*/  IMAD R2, R2, 0x4, R5 ;  /* 0x0000000402027824 */ /* 0x000fe200078e0205 */
[----:B------:R-:W-:Y:S01]  /*0600*/  @!UP0 UMOV UR6, 0x400 ;  /* 0x0000040000068882 */ /* 0x000fe20000000000 */
[----:B------:R-:W-:Y:S01]  /*0610*/  FMUL R4, R0, UR5 ;  /* 0x0000000500047c20 */ /* 0x000fe20008400000 */
[----:B-1----:R-:W-:Y:S01]  /*0620*/  R2UR UR4, R8 ;  /* 0x00000000080472ca */ /* 0x002fe200000e0000 */
[C---:B------:R-:W-:Y:S01]  /*0630*/  IMAD.SHL.U32 R155, R2.reuse, 0x4, RZ ;  /* 0x00000004029b7824 */ /* 0x040fe200078e00ff */
[----:B------:R-:W-:-:S03]  /*0640*/  LEA.HI R0, R2, R2, RZ, 0x1 ;  /* 0x0000000202007211 */ /* 0x000fc600078f08ff */
[----:B------:R-:W1:Y:S01]  /*0650*/  F2I.U32.TRUNC.NTZ R4, R4 ;  /* 0x0000000400047305 */ /* 0x000e62000020f000 */
[----:B------:R-:W-:Y:S02]  /*0660*/  LOP3.LUT R5, R0, 0xfffffffe, RZ, 0xc0, !PT ;  /* 0xfffffffe00057812 */ /* 0x000fe400078ec0ff */
[C---:B------:R-:W-:Y:S02]  /*0670*/  LOP3.LUT R155, R2.reuse, 0xc, R155, 0x78, !PT ;  /* 0x0000000c029b7812 */ /* 0x040fe400078e789b */
[----:B------:R-:W-:-:S03]  /*0680*/  IADD3 R5, R2, -R5, RZ ;  /* 0x8000000502057210 */ /* 0x000fc60007ffe0ff */
[----:B------:R-:W-:-:S04]  /*0690*/  UIADD3 UR4, -UR4, URZ, URZ ;  /* 0x0000003f04047290 */ /* 0x000fc8000fffe13f */
[----:B------:R-:W-:Y:S01]  /*06a0*/  UIMAD UR8, UR8, UR4, UR13 ;  /* 0x00000004080872a4 */ /* 0x000fe2000f8e020d */
[----:B-1----:R-:W-:Y:S02]  /*06b0*/  R2UR UR12, R4 ;  /* 0x00000000040c72ca */ /* 0x002fe400000e0000 */
[----:B------:R-:W-:Y:S01]  /*06c0*/  UMOV UR4, 0x20 ;  /* 0x0000002000047882 */ /* 0x000fe20000000000 */
[----:B------:R-:W1:Y:S02]  /*06d0*/  LDC R4, c[0x0][0x140] ;  /* 0x00005000ff047b82 */ /* 0x000e640000000800 */
[----:B------:R-:W-:Y:S01]  /*06e0*/  ISETP.NE.AND P3, PT, R5, UR8, PT ;  /* 0x0000000805007c0c */ /* 0x000fe2000bf65270 */
[----:B------:R-:W-:-:S04]  /*06f0*/  @!UP0 UIADD3 UR4, -UR4, 0x100000, URZ ;  /* 0x0010000004048890 */ /* 0x000fc8000fffe13f */
[----:B------:R-:W-:Y:S02]  /*0700*/  @!UP0 USHF.L.U32 UR5, UR4, 0xb, URZ ;  /* 0x0000000b04058899 */ /* 0x000fe4000800063f */
[----:B------:R-:W-:Y:S02]  /*0710*/  @!UP0 USHF.L.U32 UR4, UR4, 0x1, URZ ;  /* 0x0000000104048899 */ /* 0x000fe4000800063f */
[----:B0-----:R-:W-:Y:S01]  /*0720*/  @!UP0 ULEA UR6, UR7, UR6, 0x18 ;  /* 0x0000000607068291 */ /* 0x001fe2000f8ec03f */
[----:B------:R-:W-:Y:S01]  /*0730*/  VOTEU.ALL UP0, P0 ;  /* 0x00000000003f7886 */ /* 0x000fe20000000000 */
[----:B------:R-:W-:Y:S01]  /*0740*/  LOP3.LUT P0, RZ, R3, 0x7, RZ, 0xc0, !PT ;  /* 0x0000000703ff7812 */ /* 0x000fe2000780c0ff */
[----:B------:R-:W-:-:S03]  /*0750*/  UIADD3 UR12, -UR12, URZ, URZ ;  /* 0x0000003f0c0c7290 */ /* 0x000fc6000fffe13f */
[C---:B------:R-:W-:Y:S02]  /*0760*/  ISETP.LT.U32.AND P0, PT, R155.reuse, 0x4, !P0 ;  /* 0x000000049b00780c */ /* 0x040fe40004701070 */
[----:B------:R-:W-:Y:S01]  /*0770*/  @P3 LEA.HI R0, R155, R155, RZ, 0x1 ;  /* 0x0000009b9b003211 */ /* 0x000fe200078f08ff */
[----:B------:R-:W0:Y:S03]  /*0780*/  FENCE.VIEW.ASYNC.S ;  /* 0x00000000000073c6 */ /* 0x000e260000000000 */
[----:B0-----:R-:W0:Y:S01]  /*0790*/  @!UP0 SYNCS.EXCH.64 URZ, [UR6+0x60], UR4 ;  /* 0x00006004063f85b2 */ /* 0x001e220008000100 */
[----:B------:R-:W-:Y:S02]  /*07a0*/  @P3 SHF.R.S32.HI R0, RZ, 0x1, R0 ;  /* 0x00000001ff003819 */ /* 0x000fe40000011400 */
[----:B-1----:R-:W-:Y:S01]  /*07b0*/  ISETP.EQ.U32.AND P2, PT, R4, 0x1, PT ;  /* 0x000000010400780c */ /* 0x002fe20003f42070 */
[----:B------:R1:W0:Y:S01]  /*07c0*/  @!UP1 SYNCS.EXCH.64 URZ, [UR6+0x68], UR4 ;  /* 0x00006804063f95b2 */ /* 0x0002220008000100 */
[----:B------:R-:W-:Y:S01]  /*07d0*/  NOP ;  /* 0x0000000000007918 */ /* 0x000fe20000000000 */
[----:B-1----:R-:W-:-:S06]  /*07e0*/  UIMAD UR4, UR11, UR12, UR10 ;  /* 0x0000000c0b0472a4 */ /* 0x002fcc000f8e020a */
[----:B------:R-:W-:Y:S02]  /*07f0*/  @P3 ISETP.NE.AND P4, PT, R0, UR4, PT ;  /* 0x0000000400003c0c */ /* 0x000fe4000bf85270 */
[----:B------:R-:W-:Y:S02]  /*0800*/  SEL R0, RZ, 0x1, !P0 ;  /* 0x00000001ff007807 */ /* 0x000fe40004000000 */
[----:B------:R-:W-:-:S04]  /*0810*/  @P3 SEL R19, RZ, 0x1, P4 ;  /* 0x00000001ff133807 */ /* 0x000fc80002000000 */
[----:B------:R-:W-:Y:S01]  /*0820*/  LOP3.LUT R19, R19, R0, RZ, 0xc0, !PT ;  /* 0x0000000013137212 */ /* 0x000fe200078ec0ff */
[----:B------:R-:W-:Y:S06]  /*0830*/  @!P2 BRA `(.L_x_3) ;  /* 0x000000000008a947 */ /* 0x000fec0003800000 */
[----:B0-234-:R-:W-:Y:S01]  /*0840*/  UCGABAR_ARV ;  /* 0x00000000000079c7 */ /* 0x01dfe20008000000 */
[----:B------:R-:W-:Y:S05]  /*0850*/  BRA `(.L_x_4) ;  /* 0x0000000000047947 */ /* 0x000fea0003800000 */
.L_x_3:
[----:B0-234-:R-:W-:Y:S01]  /*0860*/  NOP ;  /* 0x0000000000007918 */ /* 0x01dfe20000000000 */
.L_x_4:
[----:B------:R-:W-:Y:S01]  /*0870*/  ULDC UR4, c[0x0][0x65c] ;  /* 0x0001970000047ab9 */ /* 0x000fe20000000800 */
[----:B------:R-:W-:Y:S01]  /*0880*/  UMOV UR5, URZ ;  /* 0x0000003f00057c82 */ /* 0x000fe20008000000 */
[----:B------:R-:W-:-:S03]  /*0890*/  UISETP.NE.AND UP0, UPT, UR4, 0x1, UPT ;  /* 0x000000010400788c */ /* 0x000fc6000bf05270 */
[----:B------:R-:W-:Y:S01]  /*08a0*/  UMOV UR4, UR13 ;  /* 0x0000000d00047c82 */ /* 0x000fe20008000000 */
[----:B------:R-:W-:Y:S02]  /*08b0*/  UP2UR UR46, UPR, URZ, 0x1 ;  /* 0x000000013f2e7883 */ /* 0x000fe40008000000 */
[----:B------:R-:W-:Y:S02]  /*08c0*/  PLOP3.LUT P0, PT, PT, PT, UP0, 0x80, 0x0 ;  /* 0x000000000000781c */ /* 0x000fe40003f0f008 */
[----:B------:R-:W-:Y:S02]  /*08d0*/  PLOP3.LUT P3, PT, PT, PT, UP0, 0x80, 0x0 ;  /* 0x000000000000781c */ /* 0x000fe40003f6f008 */
[----:B------:R-:W-:Y:S01]  /*08e0*/  PLOP3.LUT P5, PT, PT, PT, UP0, 0x80, 0x0 ;  /* 0x000000000000781c */ /* 0x000fe20003faf008 */
[----:B------:R-:W-:Y:S01]  /*08f0*/  @UP0 ULDC UR14, c[0x0][0x10] ;  /* 0x00000400000e0ab9 */ /* 0x000fe20000000800 */
[----:B------:R-:W-:Y:S01]  /*0900*/  @UP0 UMOV UR6, UR10 ;  /* 0x0000000a00060c82 */ /* 0x000fe20008000000 */
[----:B------:R-:W-:Y:S01]  /*0910*/  @UP0 UMOV UR7, URZ ;  /* 0x0000003f00070c82 */ /* 0x000fe20008000000 */
[----:B------:R-:W-:Y:S01]  /*0920*/  PLOP3.LUT P4, PT, PT, PT, UP0, 0x80, 0x0 ;  /* 0x000000000000781c */ /* 0x000fe20003f8f008 */
[----:B------:R-:W-:-:S03]  /*0930*/  @UP0 UIMAD.WIDE.U32 UR14, UR13, UR14, UR6 ;  /* 0x0000000e0d0e02a5 */ /* 0x000fc6000f8e0006 */
[----:B------:R-:W-:Y:S01]  /*0940*/  @!UP0 ULDC UR7, c[0x0][0xc] ;  /* 0x0000030000078ab9 */ /* 0x000fe20000000800 */
[----:B------:R-:W-:Y:S01]  /*0950*/  @UP0 UMOV UR6, URZ ;  /* 0x0000003f00060c82 */ /* 0x000fe20008000000 */
[----:B------:R-:W-:Y:S01]  /*0960*/  @!UP0 UIMAD.WIDE.U32 UR4, UR10, UR7, UR4 ;  /* 0x000000070a0482a5 */ /* 0x000fe2000f8e0004 */
[----:B------:R-:W-:Y:S01]  /*0970*/  MOV R2, UR14 ;  /* 0x0000000e00027c02 */ /* 0x000fe20008000f00 */
[----:B------:R-:W-:Y:S02]  /*0980*/  @UP0 UIADD3 UR6, UR15, UR6, URZ ;  /* 0x000000060f060290 */ /* 0x000fe4000fffe03f */
[----:B------:R-:W-:Y:S02]  /*0990*/  IMAD.U32 R3, RZ, RZ, UR15 ;  /* 0x0000000fff037e24 */ /* 0x000fe4000f8e00ff */
[----:B------:R-:W-:Y:S01]  /*09a0*/  IMAD.U32 R5, RZ, RZ, UR5 ;  /* 0x00000005ff057e24 */ /* 0x000fe2000f8e00ff */
[----:B------:R-:W-:Y:S01]  /*09b0*/  MOV R4, UR4 ;  /* 0x0000000400047c02 */ /* 0x000fe20008000f00 */
[----:B------:R-:W-:Y:S01]  /*09c0*/  @P0 IMAD.MOV.U32 R7, RZ, RZ, R2 ;  /* 0x000000ffff070224 */ /* 0x000fe200078e0002 */
[----:B------:R-:W-:Y:S01]  /*09d0*/  @P3 MOV R6, UR6 ;  /* 0x0000000600063c02 */ /* 0x000fe20008000f00 */
[----:B------:R-:W-:Y:S01]  /*09e0*/  IMAD.U32 R2, RZ, RZ, UR4 ;  /* 0x00000004ff027e24 */ /* 0x000fe2000f8e00ff */
[----:B------:R-:W-:Y:S01]  /*09f0*/  @!P5 MOV R6, R5 ;  /* 0x000000050006d202 */ /* 0x000fe20000000f00 */
[----:B------:R-:W-:-:S02]  /*0a00*/  IMAD.U32 R3, RZ, RZ, UR5 ;  /* 0x00000005ff037e24 */ /* 0x000fc4000f8e00ff */
[----:B------:R-:W-:Y:S02]  /*0a10*/  @!P4 IMAD.MOV.U32 R7, RZ, RZ, R2 ;  /* 0x000000ffff07c224 */ /* 0x000fe400078e0002 */
[----:B------:R0:W-:Y:S04]  /*0a20*/  STL [R1+0x200], R6 ;  /* 0x0002000601007387 */ /* 0x0001e80000100800 */
[----:B------:R0:W-:Y:S01]  /*0a30*/  STL [R1+0x204], R7 ;  /* 0x0002040701007387 */ /* 0x0001e20000100800 */
[----:B------:R-:W-:Y:S05]  /*0a40*/  @!P2 BRA `(.L_x_5) ;  /* 0x00000000000ca947 */ /* 0x000fea0003800000 */
[----:B------:R-:W-:Y:S01]  /*0a50*/  UCGABAR_WAIT ;  /* 0x0000000000007dc7 */ /* 0x000fe20008000000 */
[----:B------:R-:W-:Y:S01]  /*0a60*/  CCTL.IVALL ;  /* 0x00000000ff00798f */ /* 0x000fe20002000000 */
[----:B------:R-:W-:Y:S05]  /*0a70*/  BRA `(.L_x_6) ;  /* 0x0000000000047947 */ /* 0x000fea0003800000 */
.L_x_5:
[----:B------:R-:W-:Y:S06]  /*0a80*/  BAR.SYNC.DEFER_BLOCKING 0x0 ;  /* 0x0000000000007b1d */ /* 0x000fec0000010000 */
.L_x_6:
[----:B------:R-:W-:Y:S05]  /*0a90*/  @!P1 BRA `(.L_x_7) ;  /* 0x0000016400409947 */ /* 0x000fea0003800000 */
[----:B------:R-:W-:-:S06]  /*0aa0*/  UISETP.GT.U32.AND UP0, UPT, UR16, 0x1, UPT ;  /* 0x000000011000788c */ /* 0x000fcc000bf04070 */
[----:B------:R-:W-:-:S13]  /*0ab0*/  PLOP3.LUT P0, PT, PT, PT, UP0, 0x80, 0x0 ;  /* 0x000000000000781c */ /* 0x000fda0003f0f008 */
[----:B------:R-:W-:Y:S05]  /*0ac0*/  @P0 EXIT ;  /* 0x000000000000094d */ /* 0x000fea0003800000 */
[----:B------:R-:W-:Y:S01]  /*0ad0*/  ULDC.64 UR4, c[0x0][0x650] ;  /* 0x0001940000047ab9 */ /* 0x000fe20000000a00 */
[----:B------:R-:W-:Y:S01]  /*0ae0*/  UMOV UR41, 0xffffffff ;  /* 0xffffffff00297882 */ /* 0x000fe20000000000 */
[----:B------:R-:W-:Y:S01]  /*0af0*/  ISETP.GE.U32.AND P0, PT, R7, UR4, PT ;  /* 0x0000000407007c0c */ /* 0x000fe2000bf06070 */
[----:B------:R-:W-:Y:S01]  /*0b00*/  UMOV UR42, 0xffffffff ;  /* 0xffffffff002a7882 */ /* 0x000fe20000000000 */
[----:B------:R-:W-:Y:S01]  /*0b10*/  UMOV UR43, 0xffffffff ;  /* 0xffffffff002b7882 */ /* 0x000fe20000000000 */
[----:B------:R-:W-:Y:S02]  /*0b20*/  PRMT R0, RZ, 0x7610, R0 ;  /* 0x00007610ff007816 */ /* 0x000fe40000000000 */
[----:B------:R-:W-:-:S13]  /*0b30*/  ISETP.GE.U32.AND.EX P0, PT, R6, UR5, PT, P0 ;  /* 0x0000000506007c0c */ /* 0x000fda000bf06100 */
[----:B------:R-:W-:Y:S05]  /*0b40*/  @P0 BRA `(.L_x_8) ;  /* 0x0000000400480947 */ /* 0x000fea0003800000 */
[----:B------:R-:W-:Y:S01]  /*0b50*/  ULDC.64 UR16, c[0x0][0x628] ;  /* 0x00018a0000107ab9 */ /* 0x000fe20000000a00 */
[C---:B------:R-:W-:Y:S01]  /*0b60*/  R2UR UR19, R7.reuse ;  /* 0x00000000071372ca */ /* 0x040fe200000e0000 */
[----:B------:R-:W-:Y:S01]  /*0b70*/  ULDC UR18, c[0x0][0x630] ;  /* 0x00018c0000127ab9 */ /* 0x000fe20000000800 */
[----:B------:R-:W-:Y:S02]  /*0b80*/  ISETP.NE.U32.AND P0, PT, RZ, UR16, PT ;  /* 0x00000010ff007c0c */ /* 0x000fe4000bf05070 */
[----:B------:R-:W-:Y:S02]  /*0b90*/  R2UR UR4, R7 ;  /* 0x00000000070472ca */ /* 0x000fe400000e0000 */
[----:B------:R-:W-:Y:S02]  /*0ba0*/  ISETP.NE.AND.EX P0, PT, RZ, UR17, PT, P0 ;  /* 0x00000011ff007c0c */ /* 0x000fe4000bf05300 */
[----:B------:R-:W-:-:S11]  /*0bb0*/  R2UR UR5, R6 ;  /* 0x00000000060572ca */ /* 0x000fd600000e0000 */
[----:B------:R-:W-:Y:S05]  /*0bc0*/  @!P0 BRA `(.L_x_9) ;  /* 0x0000000000308947 */ /* 0x000fea0003800000 */
[----:B------:R-:W-:Y:S01]  /*0bd0*/  R2UR UR4, R7 ;  /* 0x00000000070472ca */ /* 0x000fe200000e0000 */
[----:B------:R-:W-:Y:S01]  /*0be0*/  ULDC UR9, c[0x0][0x634] ;  /* 0x00018d0000097ab9 */ /* 0x000fe20000000800 */
[----:B------:R-:W-:-:S11]  /*0bf0*/  R2UR UR13, R6 ;  /* 0x00000000060d72ca */ /* 0x000fd600000e0000 */
[----:B------:R-:W-:-:S04]  /*0c00*/  UIADD3 UR9, UP0, UR4, UR9, URZ ;  /* 0x0000000904097290 */ /* 0x000fc8000ff1e03f */
[----:B------:R-:W-:-:S04]  /*0c10*/  UIADD3.X UR13, URZ, UR13, URZ, UP0, !UPT ;  /* 0x0000000d3f0d7290 */ /* 0x000fc800087fe43f */
[----:B------:R-:W-:-:S04]  /*0c20*/  UIMAD.WIDE.U32 UR4, UR13, UR16, URZ ;  /* 0x000000100d0472a5 */ /* 0x000fc8000f8e003f */
[----:B------:R-:W-:Y:S02]  /*0c30*/  UIMAD.WIDE.U32 UR6, UP0, UR9, UR17, UR4 ;  /* 0x00000011090672a5 */ /* 0x000fe4000f800004 */
[----:B------:R-:W-:Y:S02]  /*0c40*/  UIMAD.WIDE.U32 UR4, UR9, UR16, URZ ;  /* 0x00000010090472a5 */ /* 0x000fe4000f8e003f */
[----:B------:R-:W-:Y:S02]  /*0c50*/  UIADD3.X UR15, URZ, URZ, URZ, UP0, !UPT ;  /* 0x0000003f3f0f7290 */ /* 0x000fe400087fe43f */
[----:B------:R-:W-:Y:S01]  /*0c60*/  UIADD3 URZ, UP0, UR5, UR6, URZ ;  /* 0x00000006053f7290 */ /* 0x000fe2000ff1e03f */
[----:B------:R-:W-:-:S03]  /*0c70*/  UMOV UR14, UR7 ;  /* 0x00000007000e7c82 */ /* 0x000fc60008000000 */
[----:B------:R-:W-:-:S12]  /*0c80*/  UIMAD.WIDE.U32.X UR4, UR13, UR17, UR14, UP0 ;  /* 0x000000110d0472a5 */ /* 0x000fd800080e040e */
.L_x_9:
[----:B------:R-:W-:Y:S01]  /*0c90*/  USHF.R.U64 UR43, UR4, UR18, UR5 ;  /* 0x00000012042b7299 */ /* 0x000fe20008001205 */
[----:B------:R-:W-:Y:S01]  /*0ca0*/  R2UR UR7, R6 ;  /* 0x00000000060772ca */ /* 0x000fe200000e0000 */
[----:B------:R-:W-:Y:S02]  /*0cb0*/  USHF.R.U32.HI UR4, URZ, UR18, UR5 ;  /* 0x000000123f047299 */ /* 0x000fe40008011605 */
[----:B------:R-:W-:Y:S01]  /*0cc0*/  UIADD3 UR5, UP0, URZ, -UR43, URZ ;  /* 0x8000002b3f057290 */ /* 0x000fe2000ff1e03f */
[----:B------:R-:W-:Y:S01]  /*0cd0*/  ULDC.64 UR14, c[0x0][0x620] ;  /* 0x00018800000e7ab9 */ /* 0x000fe20000000a00 */
[----:B------:R-:W-:Y:S02]  /*0ce0*/  UMOV UR6, UR19 ;  /* 0x0000001300067c82 */ /* 0x000fe40008000000 */
[----:B------:R-:W-:Y:S01]  /*0cf0*/  UIADD3.X UR4, URZ, ~UR4, URZ, UP0, !UPT ;  /* 0x800000043f047290 */ /* 0x000fe200087fe43f */
[----:B------:R-:W-:Y:S01]  /*0d00*/  ULDC UR9, c[0x0][0x618] ;  /* 0x0001860000097ab9 */ /* 0x000fe20000000800 */
[----:B------:R-:W-:-:S02]  /*0d10*/  UIMAD UR12, UR11, UR12, UR10 ;  /* 0x0000000c0b0c72a4 */ /* 0x000fc4000f8e020a */
[----:B------:R-:W-:Y:S02]  /*0d20*/  UIMAD UR4, UR4, UR14, URZ ;  /* 0x0000000e040472a4 */ /* 0x000fe4000f8e023f */
[----:B------:R-:W-:Y:S02]  /*0d30*/  UIMAD.WIDE.U32 UR6, UR5, UR14, UR6 ;  /* 0x0000000e050672a5 */ /* 0x000fe4000f8e0006 */
[----:B------:R-:W-:Y:S01]  /*0d40*/  UIMAD UR4, UR5, UR15, UR4 ;  /* 0x0000000f050472a4 */ /* 0x000fe2000f8e0204 */
[----:B------:R-:W-:Y:S01]  /*0d50*/  ULDC UR10, c[0x0][0x608] ;  /* 0x00018200000a7ab9 */ /* 0x000fe20000000800 */
[----:B------:R-:W-:Y:S02]  /*0d60*/  ULDC UR18, c[0x0][0x658] ;  /* 0x0001960000127ab9 */ /* 0x000fe40000000800 */
[----:B------:R-:W-:Y:S01]  /*0d70*/  UIADD3 UR7, UR7, UR4, URZ ;  /* 0x0000000407077290 */ /* 0x000fe2000fffe03f */
[----:B------:R-:W-:Y:S02]  /*0d80*/  UMOV UR11, 0xffffffff ;  /* 0xffffffff000b7882 */ /* 0x000fe40000000000 */
[----:B------:R-:W-:Y:S01]  /*0d90*/  ULDC.64 UR4, c[0x0][0x640] ;  /* 0x0001900000047ab9 */ /* 0x000fe20000000a00 */
[----:B------:R-:W-:Y:S01]  /*0da0*/  USHF.R.U64 UR16, UR6, UR9, UR7 ;  /* 0x0000000906107299 */ /* 0x000fe20008001207 */
[----:B------:R-:W-:Y:S01]  /*0db0*/  ISETP.NE.U32.AND P0, PT, RZ, UR4, PT ;  /* 0x00000004ff007c0c */ /* 0x000fe2000bf05070 */
[----:B------:R-:W-:-:S02]  /*0dc0*/  USHF.R.U32.HI UR7, URZ, UR9, UR7 ;  /* 0x000000093f077299 */ /* 0x000fc40008011607 */
[----:B------:R-:W-:Y:S01]  /*0dd0*/  USHF.L.U32 UR6, UR11, UR18, URZ ;  /* 0x000000120b067299 */ /* 0x000fe2000800063f */
[----:B------:R-:W-:Y:S01]  /*0de0*/  ISETP.NE.AND.EX P0, PT, RZ, UR5, PT, P0 ;  /* 0x00000005ff007c0c */ /* 0x000fe2000bf05300 */
[----:B------:R-:W-:Y:S02]  /*0df0*/  USHF.R.U64 UR22, UR16, UR10, UR7 ;  /* 0x0000000a10167299 */ /* 0x000fe40008001207 */
[----:B------:R-:W-:Y:S02]  /*0e00*/  USHF.R.U32.HI UR7, URZ, UR10, UR7 ;  /* 0x0000000a3f077299 */ /* 0x000fe40008011607 */
[----:B------:R-:W-:Y:S02]  /*0e10*/  UISETP.NE.AND UP1, UPT, UR46, URZ, UPT ;  /* 0x0000003f2e00728c */ /* 0x000fe4000bf25270 */
[----:B------:R-:W-:Y:S01]  /*0e20*/  USHF.R.U64 UR23, UR22, UR18, UR7 ;  /* 0x0000001216177299 */ /* 0x000fe20008001207 */
[----:B------:R-:W-:Y:S01]  /*0e30*/  ULDC UR17, c[0x0][0x600] ;  /* 0x0001800000117ab9 */ /* 0x000fe20000000800 */
[----:B------:R-:W-:-:S02]  /*0e40*/  ULOP3.LUT UR13, URZ, UR6, URZ, 0x33, !UPT ;  /* 0x000000063f0d7292 */ /* 0x000fc4000f8e333f */
[----:B------:R-:W-:Y:S02]  /*0e50*/  UIADD3 UR15, UR17, -0x1, URZ ;  /* 0xffffffff110f7890 */ /* 0x000fe4000fffe03f */
[----:B------:R-:W-:Y:S02]  /*0e60*/  USEL UR12, UR8, UR12, !UP1 ;  /* 0x0000000c080c7287 */ /* 0x000fe4000c800000 */
[----:B------:R-:W-:Y:S01]  /*0e70*/  USHF.R.U32.HI UR7, URZ, UR18, UR7 ;  /* 0x000000123f077299 */ /* 0x000fe20008011607 */
[----:B------:R-:W-:Y:S01]  /*0e80*/  ULDC UR19, c[0x0][0x648] ;  /* 0x0001920000137ab9 */ /* 0x000fe20000000800 */
[----:B------:R-:W-:Y:S01]  /*0e90*/  ULDC UR20, c[0x0][0x638] ;  /* 0x00018e0000147ab9 */ /* 0x000fe20000000800 */
[----:B------:R-:W-:Y:S01]  /*0ea0*/  UMOV UR21, 0x1 ;  /* 0x0000000100157882 */ /* 0x000fe20000000000 */
[----:B------:R-:W-:Y:S01]  /*0eb0*/  UMOV UR6, UR23 ;  /* 0x0000001700067c82 */ /* 0x000fe20008000000 */
[----:B------:R-:W-:Y:S07]  /*0ec0*/  @!P0 BRA `(.L_x_10) ;  /* 0x0000000000308947 */ /* 0x000fee0003800000 */
[----:B------:R-:W-:Y:S02]  /*0ed0*/  ULDC UR10, c[0x0][0x64c] ;  /* 0x00019300000a7ab9 */ /* 0x000fe40000000800 */
        /* <DEDUP_REMOVED lines=8> */
[----:B------:R-:W-:-:S07]  /*0f60*/  UIMAD.WIDE.U32.X UR4, UR14, UR5, UR10, UP0 ;  /* 0x000000050e0472a5 */ /* 0x000fce00080e040a */
[----:B------:R-:W-:Y:S01]  /*0f70*/  UMOV UR6, UR4 ;  /* 0x0000000400067c82 */ /* 0x000fe20008000000 */
[----:B------:R-:W-:-:S05]  /*0f80*/  UMOV UR7, UR5 ;  /* 0x0000000500077c82 */ /* 0x000fca0008000000 */
.L_x_10:
[----:B------:R-:W-:Y:S01]  /*0f90*/  USHF.R.U64 UR5, UR6, UR19, UR7 ;  /* 0x0000001306057299 */ /* 0x000fe20008001207 */
[----:B------:R-:W-:Y:S01]  /*0fa0*/  IMAD.MOV.U32 R0, RZ, RZ, 0x1 ;  /* 0x00000001ff007424 */ /* 0x000fe200078e00ff */
[----:B------:R-:W-:Y:S02]  /*0fb0*/  USHF.L.U32 UR4, UR21, UR18, URZ ;  /* 0x0000001215047299 */ /* 0x000fe4000800063f */
[----:B------:R-:W-:Y:S02]  /*0fc0*/  ULOP3.LUT UR13, UR22, UR13, URZ, 0xc0, !UPT ;  /* 0x0000000d160d7292 */ /* 0x000fe4000f8ec03f */
[----:B------:R-:W-:Y:S02]  /*0fd0*/  UIADD3 UR6, -UR5, URZ, URZ ;  /* 0x0000003f05067290 */ /* 0x000fe4000fffe13f */
[----:B------:R-:W-:Y:S02]  /*0fe0*/  UIMAD UR13, UR4, UR5, UR13 ;  /* 0x00000005040d72a4 */ /* 0x000fe4000f8e020d */
[----:B------:R-:W-:-:S02]  /*0ff0*/  ULOP3.LUT UR15, UR16, UR15, URZ, 0xc0, !UPT ;  /* 0x0000000f100f7292 */ /* 0x000fc4000f8ec03f */
[----:B------:R-:W-:Y:S01]  /*1000*/  UIMAD UR4, UR6, UR20, UR23 ;  /* 0x00000014060472a4 */ /* 0x000fe2000f8e0217 */
[----:B------:R-:W-:Y:S01]  /*1010*/  ULDC UR5, c[0x0][0x610] ;  /* 0x0001840000057ab9 */ /* 0x000fe20000000800 */
[----:B------:R-:W-:Y:S02]  /*1020*/  UISETP.NE.AND UP0, UPT, UR46, URZ, UPT ;  /* 0x0000003f2e00728c */ /* 0x000fe4000bf05270 */
[----:B------:R-:W-:Y:S02]  /*1030*/  UIMAD UR12, UR13, UR5, UR12 ;  /* 0x000000050d0c72a4 */ /* 0x000fe4000f8e020c */
[----:B------:R-:W-:-:S04]  /*1040*/  UIMAD UR4, UR4, UR17, UR15 ;  /* 0x00000011040472a4 */ /* 0x000fc8000f8e020f */
[----:B------:R-:W-:Y:S02]  /*1050*/  USEL UR42, UR4, UR12, !UP0 ;  /* 0x0000000c042a7287 */ /* 0x000fe4000c000000 */
[----:B------:R-:W-:-:S12]  /*1060*/  USEL UR41, UR12, UR4, !UP0 ;  /* 0x000000040c297287 */ /* 0x000fd8000c000000 */
.L_x_8:
[----:B------:R-:W-:-:S08]  /*1070*/  NOP ;  /* 0x0000000000007918 */ /* 0x000fd00000000000 */
[----:B------:R-:W1:Y:S02]  /*1080*/  USETMAXREG.TRY_ALLOC.CTAPOOL UP0, 0xf0 ;  /* 0x000000f0000079c8 */ /* 0x000e640008000600 */
[----:B-1----:R-:W-:-:S13]  /*1090*/  PLOP3.LUT P0, PT, PT, PT, UP0, 0x80, 0x0 ;  /* 0x000000000000781c */ /* 0x002fda0003f0f008 */
[----:B------:R-:W-:Y:S05]  /*10a0*/  @!P0 BRA `(.L_x_8) ;  /* 0xfffffffc00f08947 */ /* 0x000fea000383ffff */
[----:B------:R-:W-:Y:S01]  /*10b0*/  ULDC.64 UR4, c[0x0][0x598] ;  /* 0x0001660000047ab9 */ /* 0x000fe20000000a00 */
[----:B------:R-:W-:Y:S01]  /*10c0*/  ULDC.64 UR36, c[0x0][0x208] ;  /* 0x0000820000247ab9 */ /* 0x000fe20000000a00 */
[----:B------:R-:W-:-:S04]  /*10d0*/  ISETP.NE.U32.AND P0, PT, RZ, UR4, PT ;  /* 0x00000004ff007c0c */ /* 0x000fc8000bf05070 */
[----:B------:R-:W-:-:S13]  /*10e0*/  ISETP.NE.AND.EX P0, PT, RZ, UR5, PT, P0 ;  /* 0x00000005ff007c0c */ /* 0x000fda000bf05300 */
[----:B------:R-:W-:Y:S05]  /*10f0*/  @!P0 BRA `(.L_x_11) ;  /* 0x00000000001c8947 */ /* 0x000fea0003800000 */
[----:B------:R-:W1:Y:S02]  /*1100*/  LDC.64 R2, c[0x0][0x598] ;  /* 0x00016600ff027b82 */ /* 0x000e640000000a00 */
[----:B-1----:R-:W2:Y:S02]  /*1110*/  LDG.E.64 R2, desc[UR36][R2.64] ;  /* 0x0000002402027981 */ /* 0x002ea4000c1e1b00 */
[----:B--2---:R-:W-:-:S04]  /*1120*/  ISETP.NE.U32.AND P0, PT, R2, RZ, PT ;  /* 0x000000ff0200720c */ /* 0x004fc80003f05070 */
[----:B------:R-:W-:-:S13]  /*1130*/  ISETP.NE.AND.EX P0, PT, R3, RZ, PT, P0 ;  /* 0x000000ff0300720c */ /* 0x000fda0003f05300 */
[----:B------:R-:W-:Y:S05]  /*1140*/  @!P0 BRA `(.L_x_11) ;  /* 0x0000000000088947 */ /* 0x000fea0003800000 */
[----:B------:R1:W5:Y:S01]  /*1150*/  LD.E R17, desc[UR36][R2.64] ;  /* 0x0000002402117980 */ /* 0x000362000c101900 */
[----:B------:R-:W-:Y:S05]  /*1160*/  BRA `(.L_x_12) ;  /* 0x0000000000247947 */ /* 0x000fea0003800000 */
.L_x_11:
[----:B------:R-:W-:Y:S02]  /*1170*/  ULDC.64 UR4, c[0x0][0x588] ;  /* 0x0001620000047ab9 */ /* 0x000fe40000000a00 */
[----:B------:R-:W-:-:S04]  /*1180*/  ISETP.NE.U32.AND P0, PT, RZ, UR4, PT ;  /* 0x00000004ff007c0c */ /* 0x000fc8000bf05070 */
[----:B------:R-:W-:-:S13]  /*1190*/  ISETP.NE.AND.EX P0, PT, RZ, UR5, PT, P0 ;  /* 0x00000005ff007c0c */ /* 0x000fda000bf05300 */
[----:B------:R-:W-:Y:S05]  /*11a0*/  @!P0 BRA `(.L_x_13) ;  /* 0x00000000000c8947 */ /* 0x000fea0003800000 */
[----:B------:R-:W1:Y:S02]  /*11b0*/  LDC.64 R2, c[0x0][0x588] ;  /* 0x00016200ff027b82 */ /* 0x000e640000000a00 */
[----:B-1----:R2:W5:Y:S01]  /*11c0*/  LDG.E R17, desc[UR36][R2.64] ;  /* 0x0000002402117981 */ /* 0x002562000c1e1900 */
[----:B------:R-:W-:Y:S05]  /*11d0*/  BRA `(.L_x_12) ;  /* 0x0000000000087947 */ /* 0x000fea0003800000 */
.L_x_13:
[----:B------:R-:W-:Y:S02]  /*11e0*/  ULDC UR4, c[0x0][0x580] ;  /* 0x0001600000047ab9 */ /* 0x000fe40000000800 */
[----:B------:R-:W-:-:S07]  /*11f0*/  IMAD.U32 R17, RZ, RZ, UR4 ;  /* 0x00000004ff117e24 */ /* 0x000fce000f8e00ff */
.L_x_12:
[----:B------:R-:W-:Y:S02]  /*1200*/  ULDC.64 UR4, c[0x0][0x5a0] ;  /* 0x0001680000047ab9 */ /* 0x000fe40000000a00 */
[----:B------:R-:W-:-:S04]  /*1210*/  ISETP.NE.U32.AND P0, PT, RZ, UR4, PT ;  /* 0x00000004ff007c0c */ /* 0x000fc8000bf05070 */
[----:B------:R-:W-:-:S13]  /*1220*/  ISETP.NE.AND.EX P0, PT, RZ, UR5, PT, P0 ;  /* 0x00000005ff007c0c */ /* 0x000fda000bf05300 */
[----:B------:R-:W-:Y:S05]  /*1230*/  @!P0 BRA `(.L_x_14) ;  /* 0x00000000001c8947 */ /* 0x000fea0003800000 */
[----:B-12---:R-:W1:Y:S02]  /*1240*/  LDC.64 R2, c[0x0][0x5a0] ;  /* 0x00016800ff027b82 */ /* 0x006e640000000a00 */
[----:B-1----:R-:W2:Y:S02]  /*1250*/  LDG.E.64 R2, desc[UR36][R2.64] ;  /* 0x0000002402027981 */ /* 0x002ea4000c1e1b00 */
[----:B--2---:R-:W-:-:S04]  /*1260*/  ISETP.NE.U32.AND P0, PT, R2, RZ, PT ;  /* 0x000000ff0200720c */ /* 0x004fc80003f05070 */
[----:B------:R-:W-:-:S13]  /*1270*/  ISETP.NE.AND.EX P0, PT, R3, RZ, PT, P0 ;  /* 0x000000ff0300720c */ /* 0x000fda0003f05300 */
[----:B------:R-:W-:Y:S05]  /*1280*/  @!P0 BRA `(.L_x_14) ;  /* 0x0000000000088947 */ /* 0x000fea0003800000 */
[----:B------:R1:W5:Y:S01]  /*1290*/  LD.E R18, desc[UR36][R2.64] ;  /* 0x0000002402127980 */ /* 0x000362000c101900 */
[----:B------:R-:W-:Y:S05]  /*12a0*/  BRA `(.L_x_15) ;  /* 0x0000000000247947 */ /* 0x000fea0003800000 */
.L_x_14:
[----:B------:R-:W-:Y:S02]  /*12b0*/  ULDC.64 UR4, c[0x0][0x590] ;  /* 0x0001640000047ab9 */ /* 0x000fe40000000a00 */
[----:B------:R-:W-:-:S04]  /*12c0*/  ISETP.NE.U32.AND P0, PT, RZ, UR4, PT ;  /* 0x00000004ff007c0c */ /* 0x000fc8000bf05070 */
[----:B------:R-:W-:-:S13]  /*12d0*/  ISETP.NE.AND.EX P0, PT, RZ, UR5, PT, P0 ;  /* 0x00000005ff007c0c */ /* 0x000fda000bf05300 */
[----:B------:R-:W-:Y:S05]  /*12e0*/  @!P0 BRA `(.L_x_16) ;  /* 0x00000000000c8947 */ /* 0x000fea0003800000 */
[----:B-12---:R-:W1:Y:S02]  /*12f0*/  LDC.64 R2, c[0x0][0x590] ;  /* 0x00016400ff027b82 */ /* 0x006e640000000a00 */
[----:B-1----:R2:W5:Y:S01]  /*1300*/  LDG.E R18, desc[UR36][R2.64] ;  /* 0x0000002402127981 */ /* 0x002562000c1e1900 */
[----:B------:R-:W-:Y:S05]  /*1310*/  BRA `(.L_x_15) ;  /* 0x0000000000087947 */ /* 0x000fea0003800000 */
.L_x_16:
[----:B------:R-:W-:Y:S02]  /*1320*/  ULDC UR4, c[0x0][0x584] ;  /* 0x0001610000047ab9 */ /* 0x000fe40000000800 */
[----:B------:R-:W-:-:S07]  /*1330*/  MOV R18, UR4 ;  /* 0x0000000400127c02 */ /* 0x000fce0008000f00 */
.L_x_15:
[----:B------:R-:W-:-:S13]  /*1340*/  LOP3.LUT P0, RZ, R0, 0xff, RZ, 0xc0, !PT ;  /* 0x000000ff00ff7812 */ /* 0x000fda000780c0ff */
[----:B------:R-:W-:Y:S05]  /*1350*/  @!P0 EXIT ;  /* 0x000000000000894d */ /* 0x000fea0003800000 */
[----:B------:R-:W-:Y:S01]  /*1360*/  ULDC UR4, c[0x0][0x28c] ;  /* 0x0000a30000047ab9 */ /* 0x000fe20000000800 */
[----:B------:R-:W-:Y:S01]  /*1370*/  UMOV UR38, URZ ;  /* 0x0000003f00267c82 */ /* 0x000fe20008000000 */
[----:B------:R-:W-:Y:S01]  /*1380*/  UIADD3 UR4, UR4, 0x7f, URZ ;  /* 0x0000007f04047890 */ /* 0x000fe2000fffe03f */
[----:B------:R-:W-:-:S03]  /*1390*/  UMOV UR39, URZ ;  /* 0x0000003f00277c82 */ /* 0x000fc60008000000 */
[----:B------:R-:W-:-:S04]  /*13a0*/  USHF.R.S32.HI UR5, URZ, 0x1f, UR4 ;  /* 0x0000001f3f057899 */ /* 0x000fc80008011404 */
[----:B------:R-:W-:-:S04]  /*13b0*/  ULEA.HI UR5, UR5, UR4, URZ, 0x7 ;  /* 0x0000000405057291 */ /* 0x000fc8000f8f383f */
[----:B------:R-:W-:-:S12]  /*13c0*/  USHF.R.S32.HI UR44, URZ, 0x7, UR5 ;  /* 0x000000073f2c7899 */ /* 0x000fd80008011405 */
.L_x_552:
[----:B------:R-:W3:Y:S01]  /*13d0*/  S2R R0, SR_TID.X ;  /* 0x0000000000007919 */ /* 0x000ee20000002100 */
[----:B----4-:R-:W4:Y:S01]  /*13e0*/  S2UR UR7, SR_CgaCtaId ;  /* 0x00000000000779c3 */ /* 0x010f220000008800 */
[----:B------:R-:W-:Y:S02]  /*13f0*/  UMOV UR6, 0x400 ;  /* 0x0000040000067882 */ /* 0x000fe40000000000 */
[----:B----4-:R-:W-:Y:S01]  /*1400*/  ULEA UR6, UR7, UR6, 0x18 ;  /* 0x0000000607067291 */ /* 0x010fe2000f8ec03f */
[----:B---3--:R-:W-:-:S04]  /*1410*/  LOP3.LUT R0, R0, 0x80, RZ, 0xc0, !PT ;  /* 0x0000008000007812 */ /* 0x008fc800078ec0ff */
[----:B------:R-:W-:-:S06]  /*1420*/  SHF.R.U32.HI R0, RZ, 0x7, R0 ;  /* 0x00000007ff007819 */ /* 0x000fcc0000011600 */
[----:B------:R-:W3:Y:S02]  /*1430*/  SHFL.IDX PT, R0, R0, RZ, 0x1f ;  /* 0x00001fff00007589 */ /* 0x000ee400000e0000 */
[----:B---3--:R-:W-:-:S13]  /*1440*/  R2UR UR4, R0 ;  /* 0x00000000000472ca */ /* 0x008fda00000e0000 */
[----:B------:R-:W-:-:S04]  /*1450*/  ULEA.HI UR5, UR4, UR4, URZ, 0x1 ;  /* 0x0000000404057291 */ /* 0x000fc8000f8f083f */
[----:B------:R-:W-:-:S04]  /*1460*/  ULOP3.LUT UR5, UR5, 0x7fffe, URZ, 0xc0, !UPT ;  /* 0x0007fffe05057892 */ /* 0x000fc8000f8ec03f */
[----:B------:R-:W-:-:S03]  /*1470*/  UIADD3 UR5, UR4, -UR5, URZ ;  /* 0x8000000504057290 */ /* 0x000fc6000fffe03f */
[----:B------:R-:W-:Y:S01]  /*1480*/  ULDC UR4, c[0x0][0x28c] ;  /* 0x0000a30000047ab9 */ /* 0x000fe20000000800 */
[----:B------:R-:W-:Y:S01]  /*1490*/  ULEA UR5, UR5, UR6, 0xd ;  /* 0x0000000605057291 */ /* 0x000fe2000f8e683f */
[----:B------:R-:W-:-:S03]  /*14a0*/  ISETP.LT.AND P0, PT, RZ, UR4, PT ;  /* 0x00000004ff007c0c */ /* 0x000fc6000bf01270 */
[----:B------:R-:W-:-:S04]  /*14b0*/  UIADD3 UR5, UR5, 0x100, URZ ;  /* 0x0000010005057890 */ /* 0x000fc8000fffe03f */
[----:B------:R-:W-:-:S04]  /*14c0*/  USHF.R.U32.HI UR5, URZ, 0x4, UR5 ;  /* 0x000000043f057899 */ /* 0x000fc80008011605 */
[----:B------:R-:W-:-:S04]  /*14d0*/  ULOP3.LUT UR5, UR5, 0x3fff, URZ, 0xc0, !UPT ;  /* 0x00003fff05057892 */ /* 0x000fc8000f8ec03f */
[----:B------:R-:W-:Y:S01]  /*14e0*/  ULOP3.LUT UR45, UR5, 0x10000, URZ, 0xfc, !UPT ;  /* 0x00010000052d7892 */ /* 0x000fe2000f8efc3f */
[----:B0-2---:R-:W-:Y:S11]  /*14f0*/  @P0 BRA `(.L_x_17) ;  /* 0x0000000000400947 */ /* 0x005ff60003800000 */
[----:B------:R-:W-:Y:S01]  /*1500*/  MOV R0, 0x0 ;  /* 0x0000000000007802 */ /* 0x000fe20000000f00 */
[----:B------:R-:W-:Y:S01]  /*1510*/  ULDC.64 UR4, c[0x4][0x68] ;  /* 0x01001a0000047ab9 */ /* 0x000fe20000000a00 */
[----:B------:R-:W-:Y:S01]  /*1520*/  ULDC.64 UR6, c[0x4][0x8] ;  /* 0x0100020000067ab9 */ /* 0x000fe20000000a00 */
[----:B------:R-:W-:Y:S01]  /*1530*/  IMAD.U32 R4, RZ, RZ, UR4 ;  /* 0x00000004ff047e24 */ /* 0x000fe2000f8e00ff */
[----:B-12---:R1:W2:Y:S01]  /*1540*/  LDC.64 R2, c[0x4][R0] ;  /* 0x0100000000027b82 */ /* 0x0062a20000000a00 */
[----:B------:R-:W-:Y:S01]  /*1550*/  IMAD.U32 R5, RZ, RZ, UR5 ;  /* 0x00000005ff057e24 */ /* 0x000fe2000f8e00ff */
[----:B------:R-:W-:Y:S01]  /*1560*/  ULDC.64 UR4, c[0x4][0x70] ;  /* 0x01001c0000047ab9 */ /* 0x000fe20000000a00 */
[----:B------:R-:W-:Y:S01]  /*1570*/  IMAD.U32 R10, RZ, RZ, UR6 ;  /* 0x00000006ff0a7e24 */ /* 0x000fe2000f8e00ff */
[----:B0-----:R-:W-:Y:S01]  /*1580*/  MOV R6, UR4 ;  /* 0x0000000400067c02 */ /* 0x001fe20008000f00 */
[----:B------:R-:W-:Y:S01]  /*1590*/  IMAD.U32 R7, RZ, RZ, UR5 ;  /* 0x00000005ff077e24 */ /* 0x000fe2000f8e00ff */
[----:B------:R-:W-:Y:S01]  /*15a0*/  MOV R11, UR7 ;  /* 0x00000007000b7c02 */ /* 0x000fe20008000f00 */
[----:B------:R-:W-:Y:S01]  /*15b0*/  IMAD.MOV.U32 R8, RZ, RZ, 0x1e1 ;  /* 0x000001e1ff087424 */ /* 0x000fe200078e00ff */
[----:B------:R-:W-:Y:S01]  /*15c0*/  MOV R13, RZ ;  /* 0x000000ff000d7202 */ /* 0x000fe20000000f00 */
[----:B-1----:R-:W-:-:S07]  /*15d0*/  IMAD.MOV.U32 R12, RZ, RZ, 0x1 ;  /* 0x00000001ff0c7424 */ /* 0x002fce00078e00ff */
[----:B------:R-:W-:-:S07]  /*15e0*/  LEPC R20, `(.L_x_17) ;  /* 0x000000001014794e */ /* 0x000fce0000000000 */
[----:B--2--5:R-:W-:Y:S05]  /*15f0*/  CALL.ABS.NOINC R2 ;  /* 0x0000000002007343 */ /* 0x024fea0003c00000 */
.L_x_17:
[----:B------:R-:W-:-:S06]  /*1600*/  ULOP3.LUT UR4, UR40, 0x1, URZ, 0xfc, !UPT ;  /* 0x0000000128047892 */ /* 0x000fcc000f8efc3f */
[----:B------:R-:W-:-:S05]  /*1610*/  IMAD.U32 R0, RZ, RZ, UR4 ;  /* 0x00000004ff007e24 */ /* 0x000fca000f8e00ff */
[----:B------:R-:W-:-:S13]  /*1620*/  ISETP.NE.AND P0, PT, R0, 0x3, PT ;  /* 0x000000030000780c */ /* 0x000fda0003f05270 */
[----:B------:R-:W-:Y:S05]  /*1630*/  @!P0 BRA `(.L_x_18) ;  /* 0x0000000000048947 */ /* 0x000fea0003800000 */
[----:B------:R-:W-:Y:S01]  /*1640*/  BPT.TRAP 0x1 ;  /* 0x000000040000795c */ /* 0x000fe20000300000 */
.L_x_18:
[----:B------:R-:W3:Y:S01]  /*1650*/  S2UR UR5, SR_CgaCtaId ;  /* 0x00000000000579c3 */ /* 0x000ee20000008800 */
[----:B------:R-:W-:Y:S01]  /*1660*/  UMOV UR4, 0x400 ;  /* 0x0000040000047882 */ /* 0x000fe20000000000 */
[----:B-12---:R-:W-:Y:S01]  /*1670*/  IMAD.U32 R3, RZ, RZ, UR39 ;  /* 0x00000027ff037e24 */ /* 0x006fe2000f8e00ff */
[----:B------:R-:W-:-:S04]  /*1680*/  MOV R2, UR38 ;  /* 0x0000002600027c02 */ /* 0x000fc80008000f00 */
[----:B------:R-:W-:Y:S01]  /*1690*/  SHF.L.U32 R2, R2, 0x1f, RZ ;  /* 0x0000001f02027819 */ /* 0x000fe200000006ff */
[----:B---3--:R-:W-:-:S06]  /*16a0*/  ULEA UR4, UR5, UR4, 0x18 ;  /* 0x0000000405047291 */ /* 0x008fcc000f8ec03f */
[----:B------:R-:W-:-:S04]  /*16b0*/  IMAD.U32 R0, RZ, RZ, UR4 ;  /* 0x00000004ff007e24 */ /* 0x000fc8000f8e00ff */
[----:B------:R-:W-:-:S04]  /*16c0*/  IMAD R3, R3, 0x8, R0 ;  /* 0x0000000803037824 */ /* 0x000fc800078e0200 */
[----:B------:R1:W2:Y:S01]  /*16d0*/  SYNCS.PHASECHK.TRANS64.TRYWAIT P1, [R3+URZ], R2 ;  /* 0x00000002030075a7 */ /* 0x0002a2000802017f */
[----:B------:R-:W-:Y:S05]  /*16e0*/  @!P0 BRA `(.L_x_19) ;  /* 0x0000000000048947 */ /* 0x000fea0003800000 */
[----:B------:R-:W-:Y:S01]  /*16f0*/  BPT.TRAP 0x1 ;  /* 0x000000040000795c */ /* 0x000fe20000300000 */
.L_x_19:
[----:B--2---:R-:W-:Y:S05]  /*1700*/  @P1 BRA `(.L_x_20) ;  /* 0x0000000000081947 */ /* 0x004fea0003800000 */
[----:B------:R-:W2:Y:S02]  /*1710*/  SYNCS.PHASECHK.TRANS64.TRYWAIT P1, [R3+URZ], R2 ;  /* 0x00000002030075a7 */ /* 0x000ea4000802017f */
[----:B--2---:R-:W-:Y:S05]  /*1720*/  @!P1 BRA `(.L_x_21) ;  /* 0x00000170004c9947 */ /* 0x004fea0003800000 */
.L_x_20:
[----:B------:R-:W-:-:S04]  /*1730*/  UISETP.LT.AND UP0, UPT, UR44, 0x1, UPT ;  /* 0x000000012c00788c */ /* 0x000fc8000bf01270 */
[----:B------:R-:W-:-:S06]  /*1740*/  USEL UR4, UR44, 0x1, UP0 ;  /* 0x000000012c047887 */ /* 0x000fcc0008000000 */
[----:B-12---:R-:W-:Y:S01]  /*1750*/  MOV R2, UR4 ;  /* 0x0000000400027c02 */ /* 0x006fe20008000f00 */
[----:B------:R-:W-:Y:S05]  /*1760*/  WARPSYNC.ALL ;  /* 0x0000000000007948 */ /* 0x000fea0003800000 */
[----:B------:R-:W-:-:S04]  /*1770*/  IADD3 R2, -R2, UR44, RZ ;  /* 0x0000002c02027c10 */ /* 0x000fc8000fffe1ff */
[----:B------:R-:W-:Y:S02]  /*1780*/  ISETP.GE.AND P1, PT, R2, 0x1, PT ;  /* 0x000000010200780c */ /* 0x000fe40003f26270 */
[----:B------:R-:W-:Y:S01]  /*1790*/  R2UR UR4, R0 ;  /* 0x00000000000472ca */ /* 0x000fe200000e0000 */
[----:B------:R-:W-:Y:S01]  /*17a0*/  ULEA UR5, UR39, UR45, 0xb ;  /* 0x0000002d27057291 */ /* 0x000fe2000f8e583f */
[----:B------:R-:W-:Y:S01]  /*17b0*/  WARPGROUP.ARRIVE ;  /* 0x00000000000079c5 */ /* 0x000fe20000000000 */
[----:B------:R-:W-:Y:S01]  /*17c0*/  UMOV UR9, 0x40000040 ;  /* 0x4000004000097882 */ /* 0x000fe20000000000 */
[----:B------:R-:W-:Y:S01]  /*17d0*/  UMOV UR11, 0x40000040 ;  /* 0x40000040000b7882 */ /* 0x000fe20000000000 */
[----:B------:R-:W-:Y:S03]  /*17e0*/  STL [R1+0x2cc], R19 ;  /* 0x0002cc1301007387 */ /* 0x000fe60000100800 */
[----:B------:R-:W-:Y:S01]  /*17f0*/  UMOV UR8, UR5 ;  /* 0x0000000500087c82 */ /* 0x000fe20008000000 */
[----:B-----5:R-:W-:Y:S04]  /*1800*/  STL [R1+0x2c8], R18 ;  /* 0x0002c81201007387 */ /* 0x020fe80000100800 */
[----:B------:R-:W-:Y:S01]  /*1810*/  UIADD3 UR4, UR4, 0x28100, URZ ;  /* 0x0002810004047890 */ /* 0x000fe2000fffe03f */
[----:B------:R1:W-:Y:S03]  /*1820*/  STL [R1+0x2c4], R17 ;  /* 0x0002c41101007387 */ /* 0x0003e60000100800 */
[----:B------:R-:W-:Y:S01]  /*1830*/  USHF.R.U32.HI UR4, URZ, 0x4, UR4 ;  /* 0x000000043f047899 */ /* 0x000fe20008011604 */
[----:B------:R-:W-:Y:S03]  /*1840*/  STL [R1+0x2c0], R16 ;  /* 0x0002c01001007387 */ /* 0x000fe60000100800 */
[----:B------:R-:W-:Y:S01]  /*1850*/  ULOP3.LUT UR4, UR4, 0x3fff, URZ, 0xc0, !UPT ;  /* 0x00003fff04047892 */ /* 0x000fe2000f8ec03f */
[----:B------:R2:W-:Y:S03]  /*1860*/  STL [R1+0x2bc], R2 ;  /* 0x0002bc0201007387 */ /* 0x0005e60000100800 */
[----:B------:R-:W-:Y:S01]  /*1870*/  ULOP3.LUT UR4, UR4, 0x10000, URZ, 0xfc, !UPT ;  /* 0x0001000004047892 */ /* 0x000fe2000f8efc3f */
[----:B------:R3:W-:Y:S03]  /*1880*/  STL [R1+0x2d0], R0 ;  /* 0x0002d00001007387 */ /* 0x0007e60000100800 */
[----:B------:R-:W-:-:S07]  /*1890*/  ULEA UR6, UR39, UR4, 0xb ;  /* 0x0000000427067291 */ /* 0x000fce000f8e583f */
[----:B------:R-:W-:Y:S02]  /*18a0*/  UMOV UR10, UR6 ;  /* 0x00000006000a7c82 */ /* 0x000fe40008000000 */
[----:B------:R-:W-:Y:S01]  /*18b0*/  IGMMA.64x256x32.S8.S8 R24, gdesc[UR8], RZ, !UPT, gsb0 ;  /* 0x06600000081879f1 */ /* 0x000fe2000c0410ff */
[----:B------:R-:W-:Y:S01]  /*18c0*/  UIADD3 UR8, UR5, 0x400, URZ ;  /* 0x0000040005087890 */ /* 0x000fe2000fffe03f */
[----:B------:R-:W-:Y:S01]  /*18d0*/  UMOV UR9, 0x40000040 ;  /* 0x4000004000097882 */ /* 0x000fe20000000000 */
[----:B------:R-:W-:Y:S02]  /*18e0*/  WARPGROUP.DEPBAR.LE gsb0, 0x0 ;  /* 0x00008000000079c5 */ /* 0x000fe40000010000 */
[----:B------:R-:W-:Y:S01]  /*18f0*/  STL.64 [R1], R24 ;  /* 0x0000001801007387 */ /* 0x000fe20000100a00 */
[----:B------:R-:W-:Y:S01]  /*1900*/  IMAD.MOV.U32 R235, RZ, RZ, R46 ;  /* 0x000000ffffeb7224 */ /* 0x000fe200078e002e */
[----:B------:R-:W-:Y:S01]  /*1910*/  MOV R233, R48 ;  /* 0x0000003000e97202 */ /* 0x000fe20000000f00 */
[----:B------:R-:W-:Y:S01]  /*1920*/  IMAD.MOV.U32 R234, RZ, RZ, R47 ;  /* 0x000000ffffea7224 */ /* 0x000fe200078e002f */
[----:B------:R-:W-:Y:S01]  /*1930*/  STL.64 [R1+0x8], R26 ;  /* 0x0000081a01007387 */ /* 0x000fe20000100a00 */
        /* <DEDUP_REMOVED lines=73> */
[----:B-1----:R-:W-:Y:S01]  /*1dd0*/  MOV R17, R135 ;  /* 0x0000008700117202 */ /* 0x002fe20000000f00 */
        /* <DEDUP_REMOVED lines=9> */
[----:B--2---:R-:W-:Y:S01]  /*1e70*/  MOV R2, R150 ;  /* 0x0000009600027202 */ /* 0x004fe20000000f00 */
[----:B------:R-:W-:Y:S01]  /*1e80*/  IMAD.MOV.U32 R196, RZ, RZ, R112 ;  /* 0x000000ffffc47224 */ /* 0x000fe200078e0070 */
[----:B------:R1:W-:Y:S01]  /*1e90*/  STL.64 [R1+0x50], R44 ;  /* 0x0000502c01007387 */ /* 0x0003e20000100a00 */
[----:B------:R-:W-:-:S02]  /*1ea0*/  IMAD.MOV.U32 R197, RZ, RZ, R113 ;  /* 0x000000ffffc57224 */ /* 0x000fc400078e0071 */
[----:B------:R-:W-:Y:S01]  /*1eb0*/  IMAD.MOV.U32 R199, RZ, RZ, R115 ;  /* 0x000000ffffc77224 */ /* 0x000fe200078e0073 */
[----:B------:R-:W-:Y:S01]  /*1ec0*/  STL [R1+0x588], R155 ;  /* 0x0005889b01007387 */ /* 0x000fe20000100800 */
[----:B------:R-:W-:Y:S02]  /*1ed0*/  IMAD.MOV.U32 R200, RZ, RZ, R116 ;  /* 0x000000ffffc87224 */ /* 0x000fe400078e0074 */
[----:B------:R-:W-:Y:S02]  /*1ee0*/  IMAD.MOV.U32 R202, RZ, RZ, R118 ;  /* 0x000000ffffca7224 */ /* 0x000fe400078e0076 */
[----:B------:R-:W-:Y:S02]  /*1ef0*/  IMAD.MOV.U32 R203, RZ, RZ, R119 ;  /* 0x000000ffffcb7224 */ /* 0x000fe400078e0077 */
[----:B------:R-:W-:Y:S02]  /*1f00*/  IMAD.MOV.U32 R205, RZ, RZ, R121 ;  /* 0x000000ffffcd7224 */ /* 0x000fe400078e0079 */
[----:B------:R-:W-:-:S02]  /*1f10*/  IMAD.MOV.U32 R206, RZ, RZ, R122 ;  /* 0x000000ffffce7224 */ /* 0x000fc400078e007a */
[----:B------:R-:W-:Y:S02]  /*1f20*/  IMAD.MOV.U32 R208, RZ, RZ, R124 ;  /* 0x000000ffffd07224 */ /* 0x000fe400078e007c */
        /* <DEDUP_REMOVED lines=13> */
[----:B0-----:R-:W-:Y:S02]  /*2000*/  IMAD.MOV.U32 R7, RZ, RZ, R145 ;  /* 0x000000ffff077224 */ /* 0x001fe400078e0091 */
[----:B------:R-:W-:Y:S02]  /*2010*/  IMAD.MOV.U32 R6, RZ, RZ, R146 ;  /* 0x000000ffff067224 */ /* 0x000fe400078e0092 */
[----:B------:R-:W-:Y:S02]  /*2020*/  IMAD.MOV.U32 R4, RZ, RZ, R148 ;  /* 0x000000ffff047224 */ /* 0x000fe400078e0094 */
[----:B------:R-:W-:-:S02]  /*2030*/  IMAD.MOV.U32 R3, RZ, RZ, R149 ;  /* 0x000000ffff037224 */ /* 0x000fc400078e0095 */
[----:B---3--:R-:W-:Y:S02]  /*2040*/  IMAD.MOV.U32 R0, RZ, RZ, R151 ;  /* 0x000000ffff007224 */ /* 0x008fe400078e0097 */
[----:B-1----:R-:W-:-:S06]  /*2050*/  WARPGROUP.ARRIVE ;  /* 0x00000000000079c5 */ /* 0x002fcc0000000000 */
[----:B------:R-:W-:Y:S03]  /*2060*/  IGMMA.64x256x32.S8.S8 R24, gdesc[UR8], RZ, !UPT, gsb0 ;  /* 0x06600000081879f1 */ /* 0x000fe6000c0410ff */
[----:B------:R-:W-:Y:S02]  /*2070*/  WARPGROUP.DEPBAR.LE gsb0, 0x0 ;  /* 0x00008000000079c5 */ /* 0x000fe40000010000 */
[----:B------:R-:W-:Y:S04]  /*2080*/  STL.64 [R1+0x580], R150 ;  /* 0x0005809601007387 */ /* 0x000fe80000100a00 */
        /* <DEDUP_REMOVED lines=20> */
[----:B------:R0:W-:Y:S04]  /*21d0*/  STL.64 [R1+0x4d8], R108 ;  /* 0x0004d86c01007387 */ /* 0x0001e80000100a00 */
[----:B0-----:R-:W2:Y:S04]  /*21e0*/  LDL.LU R108, [R1] ;  /* 0x00000000016c7983 */ /* 0x001ea80000300800 */
[----:B------:R-:W2:Y:S04]  /*21f0*/  LDL.LU R109, [R1+0x4] ;  /* 0x00000400016d7983 */ /* 0x000ea80000300800 */
        /* <DEDUP_REMOVED lines=19> */
[----:B------:R-:W2:Y:S01]  /*2330*/  LDL.LU R129, [R1+0x54] ;  /* 0x0000540001817983 */ /* 0x000ea20000300800 */
        /* <DEDUP_REMOVED lines=31> */
[----:B------:R-:W-:Y:S01]  /*2530*/  UIADD3 UR8, UR5, 0x2, URZ ;  /* 0x0000000205087890 */ /* 0x000fe2000fffe03f */
[----:B------:R-:W-:Y:S01]  /*2540*/  IMAD.MOV.U32 R214, RZ, RZ, R22 ;  /* 0x000000ffffd67224 */ /* 0x000fe200078e0016 */
[----:B------:R-:W-:Y:S01]  /*2550*/  UIADD3 UR10, UR6, 0x2, URZ ;  /* 0x00000002060a7890 */ /* 0x000fe2000fffe03f */
[----:B------:R-:W-:Y:S01]  /*2560*/  IMAD.MOV.U32 R216, RZ, RZ, R20 ;  /* 0x000000ffffd87224 */ /* 0x000fe200078e0014 */
[----:B------:R-:W-:Y:S01]  /*2570*/  UMOV UR9, 0x40000040 ;  /* 0x4000004000097882 */ /* 0x000fe20000000000 */
[----:B------:R-:W-:Y:S01]  /*2580*/  IMAD.MOV.U32 R217, RZ, RZ, R19 ;  /* 0x000000ffffd97224 */ /* 0x000fe200078e0013 */
[----:B------:R-:W-:Y:S01]  /*2590*/  UMOV UR11, 0x40000040 ;  /* 0x40000040000b7882 */ /* 0x000fe20000000000 */
        /* <DEDUP_REMOVED lines=11> */
[----:B------:R-:W-:-:S06]  /*2650*/  IMAD.MOV.U32 R235, RZ, RZ, R0 ;  /* 0x000000ffffeb7224 */ /* 0x000fcc00078e0000 */
[----:B--2---:R-:W-:-:S06]  /*2660*/  WARPGROUP.ARRIVE ;  /* 0x00000000000079c5 */ /* 0x004fcc0000000000 */
[----:B------:R-:W-:Y:S03]  /*2670*/  IGMMA.64x256x32.S8.S8 R108, gdesc[UR8], R108, gsb0 ;  /* 0x06600000086c79f1 */ /* 0x000fe6000804106c */
[----:B------:R-:W-:Y:S02]  /*2680*/  WARPGROUP.DEPBAR.LE gsb0, 0x0 ;  /* 0x00008000000079c5 */ /* 0x000fe40000010000 */
[----:B------:R-:W-:Y:S04]  /*2690*/  STL.64 [R1], R108 ;  /* 0x0000006c01007387 */ /* 0x000fe80000100a00 */
        /* <DEDUP_REMOVED lines=63> */
[----:B0-----:R-:W2:Y:S04]  /*2a90*/  LDL.LU R155, [R1+0x588] ;  /* 0x00058800019b7983 */ /* 0x001ea80000300800 */
[----:B------:R-:W3:Y:S04]  /*2aa0*/  LDL.LU.64 R150, [R1+0x580] ;  /* 0x0005800001967983 */ /* 0x000ee80000300a00 */
        /* <DEDUP_REMOVED lines=20> */
[----:B------:R-:W3:Y:S01]  /*2bf0*/  LDL.LU.64 R108, [R1+0x4d8] ;  /* 0x0004d800016c7983 */ /* 0x000ee20000300a00 */
[----:B------:R-:W-:Y:S01]  /*2c00*/  UIADD3 UR8, UR5, 0x402, URZ ;  /* 0x0000040205087890 */ /* 0x000fe2000fffe03f */
[----:B------:R-:W-:Y:S01]  /*2c10*/  UMOV UR9, 0x40000040 ;  /* 0x4000004000097882 */ /* 0x000fe20000000000 */
[----:B---3--:R-:W-:-:S07]  /*2c20*/  WARPGROUP.ARRIVE ;  /* 0x00000000000079c5 */ /* 0x008fce0000000000 */
[----:B------:R-:W-:Y:S03]  /*2c30*/  IGMMA.64x256x32.S8.S8 R24, gdesc[UR8], R24, gsb0 ;  /* 0x06600000081879f1 */ /* 0x000fe60008041018 */
        /* <DEDUP_REMOVED lines=65> */
[----:B0-----:R-:W3:Y:S04]  /*3050*/  LDL.LU.64 R24, [R1] ;  /* 0x0000000001187983 */ /* 0x001ee80000300a00 */
        /* <DEDUP_REMOVED lines=63> */
[----:B------:R-:W-:-:S02]  /*3450*/  UIADD3 UR8, UR5, 0x4, URZ ;  /* 0x0000000405087890 */ /* 0x000fc4000fffe03f */
[----:B------:R-:W-:Y:S01]  /*3460*/  UIADD3 UR10, UR6, 0x4, URZ ;  /* 0x00000004060a7890 */ /* 0x000fe2000fffe03f */
[----:B------:R-:W-:Y:S01]  /*3470*/  UMOV UR9, 0x40000040 ;  /* 0x4000004000097882 */ /* 0x000fe20000000000 */
[----:B------:R-:W-:Y:S01]  /*3480*/  UMOV UR11, 0x40000040 ;  /* 0x40000040000b7882 */ /* 0x000fe20000000000 */
[----:B---3--:R-:W-:-:S06]  /*3490*/  WARPGROUP.ARRIVE ;  /* 0x00000000000079c5 */ /* 0x008fcc0000000000 */
[----:B------:R-:W-:Y:S03]  /*34a0*/  IGMMA.64x256x32.S8.S8 R24, gdesc[UR8], R24, gsb0 ;  /* 0x06600000081879f1 */ /* 0x000fe60008041018 */
[----:B------:R-:W-:Y:S02]  /*34b0*/  WARPGROUP.DEPBAR.LE gsb0, 0x0 ;  /* 0x00008000000079c5 */ /* 0x000fe40000010000 */
[----:B------:R-:W-:Y:S01]  /*34c0*/  STL.64 [R1], R24 ;  /* 0x0000001801007387 */ /* 0x000fe20000100a00 */
[----:B------:R-:W-:Y:S01]  /*34d0*/  IMAD.MOV.U32 R4, RZ, RZ, R150 ;  /* 0x000000ffff047224 */ /* 0x000fe200078e0096 */
[----:B------:R-:W-:Y:S01]  /*34e0*/  MOV R3, R151 ;  /* 0x0000009700037202 */ /* 0x000fe20000000f00 */
[----:B------:R-:W-:Y:S01]  /*34f0*/  IMAD.MOV.U32 R5, RZ, RZ, R149 ;  /* 0x000000ffff057224 */ /* 0x000fe200078e0095 */
[----:B------:R-:W-:Y:S01]  /*3500*/  STL.64 [R1+0x8], R26 ;  /* 0x0000081a01007387 */ /* 0x000fe20000100a00 */
[----:B------:R-:W-:Y:S01]  /*3510*/  MOV R6, R148 ;  /* 0x0000009400067202 */ /* 0x000fe20000000f00 */
[----:B------:R-:W-:Y:S01]  /*3520*/  IMAD.MOV.U32 R8, RZ, RZ, R146 ;  /* 0x000000ffff087224 */ /* 0x000fe200078e0092 */
[----:B------:R-:W-:Y:S01]  /*3530*/  MOV R9, R145 ;  /* 0x0000009100097202 */ /* 0x000fe20000000f00 */
        /* <DEDUP_REMOVED lines=32> */
[----:B------:R0:W-:Y:S01]  /*3740*/  STL.64 [R1+0x50], R44 ;  /* 0x0000502c01007387 */ /* 0x0001e20000100a00 */
[----:B------:R-:W-:Y:S01]  /*3750*/  IMAD.MOV.U32 R207, RZ, RZ, R123 ;  /* 0x000000ffffcf7224 */ /* 0x000fe200078e007b */
[----:B------:R-:W-:Y:S01]  /*3760*/  MOV R202, R118 ;  /* 0x0000007600ca7202 */ /* 0x000fe20000000f00 */
[----:B------:R-:W-:Y:S01]  /*3770*/  IMAD.MOV.U32 R204, RZ, RZ, R120 ;  /* 0x000000ffffcc7224 */ /* 0x000fe200078e0078 */
[----:B------:R-:W3:Y:S01]  /*3780*/  LDL.LU.64 R150, [R1+0x4d0] ;  /* 0x0004d00001967983 */ /* 0x000ee20000300a00 */
        /* <DEDUP_REMOVED lines=96> */
[----:B------:R-:W-:-:S03]  /*3d90*/  IMAD.MOV.U32 R19, RZ, RZ, R47 ;  /* 0x000000ffff137224 */ /* 0x000fc600078e002f */
        /* <DEDUP_REMOVED lines=28> */
[----:B0-----:R-:W3:Y:S04]  /*3f60*/  LDL.LU.64 R44, [R1+0x328] ;  /* 0x00032800012c7983 */ /* 0x001ee80000300a00 */
        /* <DEDUP_REMOVED lines=11> */
[----:B------:R-:W-:-:S02]  /*4020*/  UMOV UR9, 0x40000040 ;  /* 0x4000004000097882 */ /* 0x000fc40000000000 */
[----:B--2---:R-:W-:Y:S01]  /*4030*/  STL [R1+0x2b8], R155 ;  /* 0x0002b89b01007387 */ /* 0x004fe20000100800 */
[----:B---3--:R-:W-:-:S06]  /*4040*/  WARPGROUP.ARRIVE ;  /* 0x00000000000079c5 */ /* 0x008fcc0000000000 */
        /* <DEDUP_REMOVED lines=80> */
[----:B------:R-:W-:Y:S01]  /*4550*/  IMAD.MOV.U32 R221, RZ, RZ, R21 ;  /* 0x000000ffffdd7224 */ /* 0x000fe200078e0015 */
[----:B------:R0:W5:Y:S01]  /*4560*/  LDL.LU R0, [R1+0x2d0] ;  /* 0x0002d00001007983 */ /* 0x0001620000300800 */
[----:B------:R-:W-:-:S02]  /*4570*/  IMAD.MOV.U32 R223, RZ, RZ, R15 ;  /* 0x000000ffffdf7224 */ /* 0x000fc400078e000f */
[----:B------:R-:W-:Y:S01]  /*4580*/  IMAD.MOV.U32 R224, RZ, RZ, R14 ;  /* 0x000000ffffe07224 */ /* 0x000fe200078e000e */
[----:B------:R0:W5:Y:S01]  /*4590*/  LDL.LU R19, [R1+0x2cc] ;  /* 0x0002cc0001137983 */ /* 0x0001620000300800 */
[----:B------:R-:W-:Y:S02]  /*45a0*/  IMAD.MOV.U32 R226, RZ, RZ, R12 ;  /* 0x000000ffffe27224 */ /* 0x000fe400078e000c */
[----:B------:R-:W-:Y:S01]  /*45b0*/  IMAD.MOV.U32 R227, RZ, RZ, R11 ;  /* 0x000000ffffe37224 */ /* 0x000fe200078e000b */
[----:B------:R0:W5:Y:S01]  /*45c0*/  LDL.LU R18, [R1+0x2c8] ;  /* 0x0002c80001127983 */ /* 0x0001620000300800 */
[----:B------:R-:W-:Y:S02]  /*45d0*/  IMAD.MOV.U32 R229, RZ, RZ, R9 ;  /* 0x000000ffffe57224 */ /* 0x000fe400078e0009 */
[----:B------:R-:W-:Y:S01]  /*45e0*/  IMAD.MOV.U32 R230, RZ, RZ, R8 ;  /* 0x000000ffffe67224 */ /* 0x000fe200078e0008 */
[----:B------:R0:W5:Y:S01]  /*45f0*/  LDL.LU R17, [R1+0x2c4] ;  /* 0x0002c40001117983 */ /* 0x0001620000300800 */
[----:B------:R-:W-:-:S02]  /*4600*/  IMAD.MOV.U32 R232, RZ, RZ, R6 ;  /* 0x000000ffffe87224 */ /* 0x000fc400078e0006 */
[----:B------:R-:W-:Y:S01]  /*4610*/  IMAD.MOV.U32 R233, RZ, RZ, R5 ;  /* 0x000000ffffe97224 */ /* 0x000fe200078e0005 */
[----:B------:R0:W5:Y:S01]  /*4620*/  LDL.LU R16, [R1+0x2c0] ;  /* 0x0002c00001107983 */ /* 0x0001620000300800 */
[----:B------:R-:W-:-:S03]  /*4630*/  IMAD.MOV.U32 R235, RZ, RZ, R3 ;  /* 0x000000ffffeb7224 */ /* 0x000fc600078e0003 */
[----:B------:R0:W5:Y:S03]  /*4640*/  LDL.LU R2, [R1+0x2bc] ;  /* 0x0002bc0001027983 */ /* 0x0001660000300800 */
        /* <DEDUP_REMOVED lines=67> */
[----:B-1----:R0:W5:Y:S04]  /*4a80*/  LDL.LU R155, [R1+0x2b8] ;  /* 0x0002b800019b7983 */ /* 0x0021680000300800 */
[----:B------:R-:W2:Y:S04]  /*4a90*/  LDL.LU.64 R150, [R1+0x2b0] ;  /* 0x0002b00001967983 */ /* 0x000ea80000300a00 */
        /* <DEDUP_REMOVED lines=20> */
[----:B------:R-:W2:Y:S01]  /*4be0*/  LDL.LU.64 R108, [R1+0x208] ;  /* 0x00020800016c7983 */ /* 0x000ea20000300a00 */
[----:B------:R-:W-:Y:S01]  /*4bf0*/  UIADD3 UR8, UR5, 0x406, URZ ;  /* 0x0000040605087890 */ /* 0x000fe2000fffe03f */
[----:B------:R-:W-:Y:S01]  /*4c00*/  UMOV UR9, 0x40000040 ;  /* 0x4000004000097882 */ /* 0x000fe20000000000 */
[----:B--2---:R-:W-:-:S07]  /*4c10*/  WARPGROUP.ARRIVE ;  /* 0x00000000000079c5 */ /* 0x004fce0000000000 */
[----:B------:R-:W-:Y:S03]  /*4c20*/  IGMMA.64x256x32.S8.S8 R24, gdesc[UR8], R24, gsb0 ;  /* 0x06600000081879f1 */ /* 0x000fe60008041018 */
[----:B------:R-:W-:Y:S02]  /*4c30*/  WARPGROUP.DEPBAR.LE gsb0, 0x0 ;  /* 0x00008000000079c5 */ /* 0x000fe40000010000 */
[----:B0-----:R-:W-:Y:S05]  /*4c40*/  @!P1 BRA `(.L_x_22) ;  /* 0x0000004000d49947 */ /* 0x001fea0003800000 */
[----:B------:R-:W-:Y:S01]  /*4c50*/  UIADD3 UR6, UR39, 0x1, URZ ;  /* 0x0000000127067890 */ /* 0x000fe2000fffe03f */
[----:B-----5:R-:W-:Y:S01]  /*4c60*/  R2UR UR5, R2 ;  /* 0x00000000020572ca */ /* 0x020fe200000e0000 */
[----:B------:R-:W-:Y:S02]  /*4c70*/  UMOV UR12, UR39 ;  /* 0x00000027000c7c82 */ /* 0x000fe40008000000 */
[----:B------:R-:W-:-:S04]  /*4c80*/  UISETP.NE.AND UP0, UPT, UR6, 0x5, UPT ;  /* 0x000000050600788c */ /* 0x000fc8000bf05270 */
[----:B------:R-:W-:Y:S02]  /*4c90*/  USEL UR7, URZ, 0x1, UP0 ;  /* 0x000000013f077887 */ /* 0x000fe40008000000 */
[----:B------:R-:W-:Y:S02]  /*4ca0*/  USEL UR6, UR6, URZ, UP0 ;  /* 0x0000003f06067287 */ /* 0x000fe40008000000 */
[----:B------:R-:W-:-:S12]  /*4cb0*/  ULOP3.LUT UR7, UR38, UR7, URZ, 0x3c, !UPT ;  /* 0x0000000726077292 */ /* 0x000fd8000f8e3c3f */
.L_x_29:
[----:B------:R-:W-:Y:S05]  /*4cc0*/  @!P0 BRA `(.L_x_23) ;  /* 0x0000000000048947 */ /* 0x000fea0003800000 */
[----:B------:R-:W-:Y:S01]  /*4cd0*/  BPT.TRAP 0x1 ;  /* 0x000000040000795c */ /* 0x000fe20000300000 */
.L_x_23:
[----:B------:R-:W0:Y:S01]  /*4ce0*/  S2UR UR9, SR_CgaCtaId ;  /* 0x00000000000979c3 */ /* 0x000e220000008800 */
[----:B------:R-:W-:Y:S01]  /*4cf0*/  UMOV UR8, 0x400 ;  /* 0x0000040000087882 */ /* 0x000fe20000000000 */
[----:B------:R-:W-:Y:S01]  /*4d00*/  IMAD.U32 R2, RZ, RZ, UR6 ;  /* 0x00000006ff027e24 */ /* 0x000fe2000f8e00ff */
[----:B------:R-:W-:-:S04]  /*4d10*/  MOV R3, UR7 ;  /* 0x0000000700037c02 */ /* 0x000fc80008000f00 */
[----:B------:R-:W-:Y:S01]  /*4d20*/  SHF.L.U32 R3, R3, 0x1f, RZ ;  /* 0x0000001f03037819 */ /* 0x000fe200000006ff */
[----:B0-----:R-:W-:-:S06]  /*4d30*/  ULEA UR8, UR9, UR8, 0x18 ;  /* 0x0000000809087291 */ /* 0x001fcc000f8ec03f */
[----:B------:R-:W-:-:S04]  /*4d40*/  IMAD.U32 R0, RZ, RZ, UR8 ;  /* 0x00000008ff007e24 */ /* 0x000fc8000f8e00ff */
[----:B------:R-:W-:-:S04]  /*4d50*/  IMAD R2, R2, 0x8, R0 ;  /* 0x0000000802027824 */ /* 0x000fc800078e0200 */
[----:B------:R0:W1:Y:S01]  /*4d60*/  SYNCS.PHASECHK.TRANS64.TRYWAIT P1, [R2+URZ], R3 ;  /* 0x00000003020075a7 */ /* 0x000062000802017f */
[----:B------:R-:W-:Y:S05]  /*4d70*/  @!P0 BRA `(.L_x_24) ;  /* 0x0000000000048947 */ /* 0x000fea0003800000 */
[----:B------:R-:W-:Y:S01]  /*4d80*/  BPT.TRAP 0x1 ;  /* 0x000000040000795c */ /* 0x000fe20000300000 */
.L_x_24:
[----:B-1----:R-:W-:Y:S05]  /*4d90*/  @P1 BRA `(.L_x_25) ;  /* 0x0000000000081947 */ /* 0x002fea0003800000 */
[----:B------:R-:W1:Y:S02]  /*4da0*/  SYNCS.PHASECHK.TRANS64.TRYWAIT P1, [R2+URZ], R3 ;  /* 0x00000003020075a7 */ /* 0x000e64000802017f */
[----:B-1----:R-:W-:Y:S05]  /*4db0*/  @!P1 BRA `(.L_x_26) ;  /* 0x0000013800bc9947 */ /* 0x002fea0003800000 */
.L_x_25:
        /* <DEDUP_REMOVED lines=64> */
[----:B--2---:R-:W2:Y:S04]  /*51c0*/  LDL.LU.64 R24, [R1] ;  /* 0x0000000001187983 */ /* 0x004ea80000300a00 */
        /* <DEDUP_REMOVED lines=63> */
[----:B------:R-:W-:-:S02]  /*55c0*/  ULEA UR13, UR6, UR45, 0xb ;  /* 0x0000002d060d7291 */ /* 0x000fc4000f8e583f */
[----:B------:R-:W-:Y:S01]  /*55d0*/  ULEA UR14, UR6, UR4, 0xb ;  /* 0x00000004060e7291 */ /* 0x000fe2000f8e583f */
[----:B------:R-:W-:Y:S01]  /*55e0*/  STL [R1+0x2cc], R19 ;  /* 0x0002cc1301007387 */ /* 0x000fe20000100800 */
[----:B------:R-:W-:Y:S01]  /*55f0*/  UMOV UR9, 0x40000040 ;  /* 0x4000004000097882 */ /* 0x000fe20000000000 */
[----:B------:R-:W-:Y:S02]  /*5600*/  UMOV UR11, 0x40000040 ;  /* 0x40000040000b7882 */ /* 0x000fe40000000000 */
[----:B------:R-:W-:Y:S01]  /*5610*/  UMOV UR8, UR13 ;  /* 0x0000000d00087c82 */ /* 0x000fe20008000000 */
[----:B------:R-:W-:Y:S01]  /*5620*/  STL [R1+0x2c8], R18 ;  /* 0x0002c81201007387 */ /* 0x000fe20000100800 */
[----:B------:R-:W-:-:S03]  /*5630*/  UMOV UR10, UR14 ;  /* 0x0000000e000a7c82 */ /* 0x000fc60008000000 */
[----:B------:R-:W-:Y:S04]  /*5640*/  STL [R1+0x2c4], R17 ;  /* 0x0002c41101007387 */ /* 0x000fe80000100800 */
[----:B------:R-:W-:Y:S04]  /*5650*/  STL [R1+0x2c0], R16 ;  /* 0x0002c01001007387 */ /* 0x000fe80000100800 */
[----:B------:R3:W-:Y:S01]  /*5660*/  STL [R1+0x2bc], R0 ;  /* 0x0002bc0001007387 */ /* 0x0007e20000100800 */
[----:B--2---:R-:W-:-:S06]  /*5670*/  WARPGROUP.ARRIVE ;  /* 0x00000000000079c5 */ /* 0x004fcc0000000000 */
[----:B------:R-:W-:Y:S03]  /*5680*/  IGMMA.64x256x32.S8.S8 R24, gdesc[UR8], R24, gsb0 ;  /* 0x06600000081879f1 */ /* 0x000fe60008041018 */
[----:B------:R-:W-:Y:S02]  /*5690*/  WARPGROUP.DEPBAR.LE gsb0, 0x0 ;  /* 0x00008000000079c5 */ /* 0x000fe40000010000 */
[----:B------:R-:W-:Y:S01]  /*56a0*/  STL.64 [R1], R24 ;  /* 0x0000001801007387 */ /* 0x000fe20000100a00 */
[----:B01----:R-:W-:Y:S01]  /*56b0*/  IMAD.MOV.U32 R2, RZ, RZ, R150 ;  /* 0x000000ffff027224 */ /* 0x003fe200078e0096 */
[----:B---3--:R-:W-:Y:S01]  /*56c0*/  MOV R0, R151 ;  /* 0x0000009700007202 */ /* 0x008fe20000000f00 */
        /* <DEDUP_REMOVED lines=41> */
[----:B------:R-:W2:Y:S01]  /*5960*/  LDL.LU.64 R150, [R1+0x780] ;  /* 0x0007800001967983 */ /* 0x000ea20000300a00 */
        /* <DEDUP_REMOVED lines=96> */
[----:B------:R-:W-:-:S03]  /*5f70*/  IMAD.MOV.U32 R234, RZ, RZ, R47 ;  /* 0x000000ffffea7224 */ /* 0x000fc600078e002f */
        /* <DEDUP_REMOVED lines=28> */
[----:B0-----:R-:W2:Y:S04]  /*6140*/  LDL.LU.64 R44, [R1+0x5d8] ;  /* 0x0005d800012c7983 */ /* 0x001ea80000300a00 */
        /* <DEDUP_REMOVED lines=11> */
[----:B------:R-:W-:-:S02]  /*6200*/  UMOV UR9, 0x40000040 ;  /* 0x4000004000097882 */ /* 0x000fc40000000000 */
[----:B------:R-:W-:Y:S01]  /*6210*/  STL [R1+0x580], R155 ;  /* 0x0005809b01007387 */ /* 0x000fe20000100800 */
[----:B--2---:R-:W-:-:S06]  /*6220*/  WARPGROUP.ARRIVE ;  /* 0x00000000000079c5 */ /* 0x004fcc0000000000 */
        /* <DEDUP_REMOVED lines=74> */
[----:B------:R-:W-:-:S02]  /*66d0*/  IMAD.MOV.U32 R151, RZ, RZ, R214 ;  /* 0x000000ffff977224 */ /* 0x000fc400078e00d6 */
[----:B------:R-:W-:Y:S01]  /*66e0*/  IMAD.MOV.U32 R155, RZ, RZ, R213 ;  /* 0x000000ffff9b7224 */ /* 0x000fe200078e00d5 */
[----:B------:R-:W-:Y:S01]  /*66f0*/  MOV R213, R23 ;  /* 0x0000001700d57202 */ /* 0x000fe20000000f00 */
        /* <DEDUP_REMOVED lines=14> */
[----:B------:R-:W-:Y:S01]  /*67e0*/  IMAD.MOV.U32 R235, RZ, RZ, R0 ;  /* 0x000000ffffeb7224 */ /* 0x000fe200078e0000 */
[----:B------:R-:W-:Y:S02]  /*67f0*/  UIADD3 UR8, UR13, 0x2, URZ ;  /* 0x000000020d087890 */ /* 0x000fe4000fffe03f */
[----:B------:R-:W-:Y:S01]  /*6800*/  UIADD3 UR10, UR14, 0x2, URZ ;  /* 0x000000020e0a7890 */ /* 0x000fe2000fffe03f */
[----:B------:R-:W-:Y:S01]  /*6810*/  UMOV UR9, 0x40000040 ;  /* 0x4000004000097882 */ /* 0x000fe20000000000 */
[----:B------:R-:W-:Y:S01]  /*6820*/  UMOV UR11, 0x40000040 ;  /* 0x40000040000b7882 */ /* 0x000fe20000000000 */
        /* <DEDUP_REMOVED lines=236> */
[----:B------:R-:W-:Y:S01]  /*76f0*/  STL.64 [R1+0x30], R36 ;  /* 0x0000302401007387 */ /* 0x000fe20000100a00 */
[----:B------:R-:W-:-:S03]  /*7700*/  IMAD.MOV.U32 R3, RZ, RZ, R150 ;  /* 0x000000ffff037224 */ /* 0x000fc600078e0096 */
[----:B------:R-:W-:Y:S01]  /*7710*/  STL.64 [R1+0x38], R38 ;  /* 0x0000382601007387 */ /* 0x000fe20000100a00 */
[----:B------:R-:W-:-:S03]  /*7720*/  IMAD.MOV.U32 R2, RZ, RZ, R151 ;  /* 0x000000ffff027224 */ /* 0x000fc600078e0097 */
[----:B------:R-:W-:Y:S01]  /*7730*/  STL.64 [R1+0x40], R40 ;  /* 0x0000402801007387 */ /* 0x000fe20000100a00 */
[----:B------:R-:W-:Y:S01]  /*7740*/  IMAD.MOV.U32 R5, RZ, RZ, R148 ;  /* 0x000000ffff057224 */ /* 0x000fe200078e0094 */
[----:B------:R-:W-:Y:S02]  /*7750*/  MOV R4, R149 ;  /* 0x0000009500047202 */ /* 0x000fe40000000f00 */
[----:B------:R-:W-:Y:S01]  /*7760*/  STL.64 [R1+0x48], R42 ;  /* 0x0000482a01007387 */ /* 0x000fe20000100a00 */
[----:B------:R-:W-:Y:S01]  /*7770*/  MOV R7, R146 ;  /* 0x0000009200077202 */ /* 0x000fe20000000f00 */
[----:B------:R-:W-:Y:S02]  /*7780*/  IMAD.MOV.U32 R6, RZ, RZ, R147 ;  /* 0x000000ffff067224 */ /* 0x000fe400078e0093 */
[----:B------:R0:W-:Y:S01]  /*7790*/  STL.64 [R1+0x50], R44 ;  /* 0x0000502c01007387 */ /* 0x0001e20000100a00 */
[----:B------:R-:W-:-:S03]  /*77a0*/  IMAD.MOV.U32 R9, RZ, RZ, R144 ;  /* 0x000000ffff097224 */ /* 0x000fc600078e0090 */
[----:B------:R-:W3:Y:S01]  /*77b0*/  LDL.LU.64 R150, [R1+0x4c8] ;  /* 0x0004c80001967983 */ /* 0x000ee20000300a00 */
[----:B------:R-:W-:Y:S01]  /*77c0*/  IMAD.MOV.U32 R8, RZ, RZ, R145 ;  /* 0x000000ffff087224 */ /* 0x000fe200078e0091 */
[----:B------:R-:W-:Y:S02]  /*77d0*/  MOV R10, R143 ;  /* 0x0000008f000a7202 */ /* 0x000fe40000000f00 */
[----:B------:R-:W3:Y:S01]  /*77e0*/  LDL.LU.64 R148, [R1+0x4c0] ;  /* 0x0004c00001947983 */ /* 0x000ee20000300a00 */
[----:B------:R-:W-:Y:S01]  /*77f0*/  IMAD.MOV.U32 R11, RZ, RZ, R142 ;  /* 0x000000ffff0b7224 */ /* 0x000fe200078e008e */
[----:B------:R-:W-:Y:S02]  /*7800*/  MOV R13, R140 ;  /* 0x0000008c000d7202 */ /* 0x000fe40000000f00 */
[----:B------:R-:W3:Y:S01]  /*7810*/  LDL.LU.64 R146, [R1+0x4b8] ;  /* 0x0004b80001927983 */ /* 0x000ee20000300a00 */
[----:B------:R-:W-:-:S03]  /*7820*/  IMAD.MOV.U32 R12, RZ, RZ, R141 ;  /* 0x000000ffff0c7224 */ /* 0x000fc600078e008d */
[----:B------:R-:W3:Y:S01]  /*7830*/  LDL.LU.64 R144, [R1+0x4b0] ;  /* 0x0004b00001907983 */ /* 0x000ee20000300a00 */
[----:B------:R-:W-:Y:S01]  /*7840*/  IMAD.MOV.U32 R15, RZ, RZ, R138 ;  /* 0x000000ffff0f7224 */ /* 0x000fe200078e008a */
[----:B------:R-:W-:Y:S01]  /*7850*/  MOV R20, R137 ;  /* 0x0000008900147202 */ /* 0x000fe20000000f00 */
[----:B------:R-:W-:Y:S01]  /*7860*/  IMAD.MOV.U32 R14, RZ, RZ, R139 ;  /* 0x000000ffff0e7224 */ /* 0x000fe200078e008b */
        /* <DEDUP_REMOVED lines=250> */
[----:B------:R0:W5:Y:S05]  /*8810*/  LDL.LU R0, [R1+0x2bc] ;  /* 0x0002bc0001007983 */ /* 0x00016a0000300800 */
        /* <DEDUP_REMOVED lines=96> */
[----:B------:R-:W-:Y:S01]  /*8e20*/  BPT.TRAP 0x1 ;  /* 0x000000040000795c */ /* 0x000fe20000300000 */
.L_x_27:
[----:B-----5:R-:W-:Y:S01]  /*8e30*/  ISETP.NE.AND P1, PT, R19, RZ, PT ;  /* 0x000000ff1300720c */ /* 0x020fe20003f25270 */
[----:B------:R-:W-:Y:S01]  /*8e40*/  IMAD.U32 R2, RZ, RZ, UR12 ;  /* 0x0000000cff027e24 */ /* 0x000fe2000f8e00ff */
[----:B------:R-:W-:-:S11]  /*8e50*/  UISETP.GT.U32.AND UP0, UPT, UR40, 0x1, UPT ;  /* 0x000000012800788c */ /* 0x000fd6000bf04070 */
[----:B------:R-:W-:-:S05]  /*8e60*/  @P1 LEA R2, R2, R0, 0x3 ;  /* 0x0000000002021211 */ /* 0x000fca00078e18ff */
[----:B------:R-:W-:-:S05]  /*8e70*/  @P1 VIADD R2, R2, 0x28 ;  /* 0x0000002802021836 */ /* 0x000fca0000000000 */
[----:B------:R-:W-:-:S04]  /*8e80*/  @P1 PRMT R2, R155, 0x654, R2 ;  /* 0x000006549b021816 */ /* 0x000fc80000000002 */
[----:B------:R0:W-:Y:S01]  /*8e90*/  @P1 SYNCS.ARRIVE.TRANS64.RED.A1T0 RZ, [R2+URZ], RZ ;  /* 0x000000ff02ff19a7 */ /* 0x0001e2000810043f */
[----:B------:R-:W-:-:S13]  /*8ea0*/  PLOP3.LUT P1, PT, PT, PT, UP0, 0x80, 0x0 ;  /* 0x000000000000781c */ /* 0x000fda0003f2f008 */
[----:B0-----:R-:W-:Y:S05]  /*8eb0*/  @P1 BRA `(.L_x_28) ;  /* 0x0000000000041947 */ /* 0x001fea0003800000 */
[----:B------:R-:W-:Y:S01]  /*8ec0*/  BPT.TRAP 0x1 ;  /* 0x000000040000795c */ /* 0x000fe20000300000 */
.L_x_28:
[----:B------:R-:W-:Y:S02]  /*8ed0*/  UISETP.GT.AND UP2, UPT, UR5, 0x1, UPT ;  /* 0x000000010500788c */ /* 0x000fe4000bf44270 */
[----:B------:R-:W-:Y:S02]  /*8ee0*/  UIADD3 UR6, UR6, 0x1, URZ ;  /* 0x0000000106067890 */ /* 0x000fe4000fffe03f */
[----:B------:R-:W-:Y:S02]  /*8ef0*/  UIADD3 UR12, UR12, 0x1, URZ ;  /* 0x000000010c0c7890 */ /* 0x000fe4000fffe03f */
[----:B------:R-:W-:Y:S01]  /*8f00*/  PLOP3.LUT P1, PT, PT, PT, UP2, 0x80, 0x0 ;  /* 0x000000000000781c */ /* 0x000fe20003f2f028 */
[----:B------:R-:W-:Y:S02]  /*8f10*/  UISETP.NE.AND UP0, UPT, UR6, 0x5, UPT ;  /* 0x000000050600788c */ /* 0x000fe4000bf05270 */
[----:B------:R-:W-:Y:S02]  /*8f20*/  UIADD3 UR8, UR5, -0x1, URZ ;  /* 0xffffffff05087890 */ /* 0x000fe4000fffe03f */
[----:B------:R-:W-:-:S02]  /*8f30*/  USEL UR5, URZ, 0x1, UP0 ;  /* 0x000000013f057887 */ /* 0x000fc40008000000 */
[----:B------:R-:W-:Y:S02]  /*8f40*/  UISETP.NE.AND UP1, UPT, UR12, 0x5, UPT ;  /* 0x000000050c00788c */ /* 0x000fe4000bf25270 */
[----:B------:R-:W-:Y:S02]  /*8f50*/  ULOP3.LUT UR7, UR7, UR5, URZ, 0x3c, !UPT ;  /* 0x0000000507077292 */ /* 0x000fe4000f8e3c3f */
[----:B------:R-:W-:Y:S02]  /*8f60*/  USEL UR6, UR6, URZ, UP0 ;  /* 0x0000003f06067287 */ /* 0x000fe40008000000 */
[----:B------:R-:W-:Y:S01]  /*8f70*/  USEL UR12, UR12, URZ, UP1 ;  /* 0x0000003f0c0c7287 */ /* 0x000fe20008800000 */
[----:B------:R-:W-:Y:S01]  /*8f80*/  UMOV UR5, UR8 ;  /* 0x0000000800057c82 */ /* 0x000fe20008000000 */
[----:B------:R-:W-:Y:S10]  /*8f90*/  @P1 BRA `(.L_x_29) ;  /* 0xffffffbc00481947 */ /* 0x000ff4000383ffff */
.L_x_22:
[----:B-----5:R-:W0:Y:S02]  /*8fa0*/  LDC R2, c[0x0][0x28c] ;  /* 0x0000a300ff027b82 */ /* 0x020e240000000800 */
[----:B0-----:R-:W-:-:S13]  /*8fb0*/  ISETP.GE.AND P1, PT, R2, 0x1, PT ;  /* 0x000000010200780c */ /* 0x001fda0003f26270 */
[----:B------:R-:W-:Y:S05]  /*8fc0*/  @!P1 BRA `(.L_x_30) ;  /* 0x0000000000549947 */ /* 0x000fea0003800000 */
[----:B------:R-:W-:Y:S05]  /*8fd0*/  @!P0 BRA `(.L_x_31) ;  /* 0x0000000000048947 */ /* 0x000fea0003800000 */
[----:B------:R-:W-:Y:S01]  /*8fe0*/  BPT.TRAP 0x1 ;  /* 0x000000040000795c */ /* 0x000fe20000300000 */
.L_x_31:
[----:B------:R-:W-:Y:S01]  /*8ff0*/  ISETP.NE.AND P0, PT, R19, RZ, PT ;  /* 0x000000ff1300720c */ /* 0x000fe20003f05270 */
[----:B------:R-:W-:-:S12]  /*9000*/  BSSY B0, `(.L_x_32) ;  /* 0x000000d000007945 */ /* 0x000fd80003800000 */
[----:B------:R-:W-:Y:S05]  /*9010*/  @!P0 BRA `(.L_x_33) ;  /* 0x00000000002c8947 */ /* 0x000fea0003800000 */
[----:B------:R-:W-:-:S04]  /*9020*/  UISETP.LT.AND UP0, UPT, UR44, 0x1, UPT ;  /* 0x000000012c00788c */ /* 0x000fc8000bf01270 */
[----:B------:R-:W-:-:S04]  /*9030*/  USEL UR6, UR44, 0x1, UP0 ;  /* 0x000000012c067887 */ /* 0x000fc80008000000 */
[----:B------:R-:W-:-:S04]  /*9040*/  UIADD3 UR6, UR39, UR44, -UR6 ;  /* 0x0000002c27067290 */ /* 0x000fc8000fffe806 */
[----:B------:R-:W-:-:S04]  /*9050*/  UIMAD.WIDE.U32 UR4, UR6, -0x33333333, URZ ;  /* 0xcccccccd060478a5 */ /* 0x000fc8000f8e003f */
[----:B------:R-:W-:-:S04]  /*9060*/  USHF.R.U32.HI UR4, URZ, 0x2, UR5 ;  /* 0x000000023f047899 */ /* 0x000fc80008011605 */
[----:B------:R-:W-:-:S06]  /*9070*/  UIMAD UR6, UR4, -0x5, UR6 ;  /* 0xfffffffb040678a4 */ /* 0x000fcc000f8e0206 */
[----:B------:R-:W-:-:S05]  /*9080*/  IMAD.U32 R2, RZ, RZ, UR6 ;  /* 0x00000006ff027e24 */ /* 0x000fca000f8e00ff */
[----:B------:R-:W-:-:S05]  /*9090*/  LEA R0, R2, R0, 0x3 ;  /* 0x0000000002007211 */ /* 0x000fca00078e18ff */
[----:B------:R-:W-:-:S05]  /*90a0*/  VIADD R0, R0, 0x28 ;  /* 0x0000002800007836 */ /* 0x000fca0000000000 */
[----:B------:R-:W-:-:S04]  /*90b0*/  PRMT R0, R155, 0x654, R0 ;  /* 0x000006549b007816 */ /* 0x000fc80000000000 */
[----:B------:R0:W-:Y:S03]  /*90c0*/  SYNCS.ARRIVE.TRANS64.RED.A1T0 RZ, [R0+URZ], RZ ;  /* 0x000000ff00ff79a7 */ /* 0x0001e6000810043f */
.L_x_33:
[----:B------:R-:W-:Y:S05]  /*90d0*/  BSYNC B0 ;  /* 0x0000000000007941 */ /* 0x000fea0003800000 */
.L_x_32:
[----:B------:R-:W-:-:S06]  /*90e0*/  UISETP.GT.U32.AND UP0, UPT, UR40, 0x1, UPT ;  /* 0x000000012800788c */ /* 0x000fcc000bf04070 */
[----:B------:R-:W-:-:S13]  /*90f0*/  PLOP3.LUT P0, PT, PT, PT, UP0, 0x80, 0x0 ;  /* 0x000000000000781c */ /* 0x000fda0003f0f008 */
[----:B------:R-:W-:Y:S05]  /*9100*/  @P0 BRA `(.L_x_30) ;  /* 0x0000000000040947 */ /* 0x000fea0003800000 */
[----:B------:R-:W-:Y:S01]  /*9110*/  BPT.TRAP 0x1 ;  /* 0x000000040000795c */ /* 0x000fe20000300000 */
.L_x_30:
[----:B------:R-:W1:Y:S01]  /*9120*/  S2R R6, SR_TID.X ;  /* 0x0000000000067919 */ /* 0x000e620000002100 */
[----:B------:R-:W-:Y:S01]  /*9130*/  IMAD.MOV.U32 R13, RZ, RZ, 0x6540 ;  /* 0x00006540ff0d7424 */ /* 0x000fe200078e00ff */
[----:B------:R-:W-:Y:S02]  /*9140*/  UIMAD.WIDE UR8, UR41, 0x100, URZ ;  /* 0x00000100290878a5 */ /* 0x000fe4000f8e023f */
[----:B------:R-:W-:Y:S01]  /*9150*/  USHF.R.S32.HI UR10, URZ, 0x1f, UR43 ;  /* 0x0000001f3f0a7899 */ /* 0x000fe2000801142b */
[----:B------:R-:W-:Y:S01]  /*9160*/  ULDC.64 UR6, c[0x0][0x5d0] ;  /* 0x0001740000067ab9 */ /* 0x000fe20000000a00 */
[----:B------:R-:W-:Y:S02]  /*9170*/  USHF.L.U32 UR41, UR41, 0x8, URZ ;  /* 0x0000000829297899 */ /* 0x000fe4000800063f */
[----:B------:R-:W-:Y:S02]  /*9180*/  UIMAD UR4, UR10, UR6, URZ ;  /* 0x000000060a0472a4 */ /* 0x000fe4000f8e023f */
[----:B------:R-:W-:-:S02]  /*9190*/  UIADD3 UR39, UR44, UR39, URZ ;  /* 0x000000272c277290 */ /* 0x000fc4000fffe03f */
[----:B------:R-:W-:Y:S02]  /*91a0*/  UIMAD UR4, UR43, UR7, UR4 ;  /* 0x000000072b0472a4 */ /* 0x000fe4000f8e0204 */
[----:B------:R-:W-:Y:S02]  /*91b0*/  UISETP.GT.U32.AND UP1, UPT, UR39, 0x4, UPT ;  /* 0x000000042700788c */ /* 0x000fe4000bf24070 */
[----:B------:R-:W-:Y:S02]  /*91c0*/  UISETP.GE.U32.AND UP2, UPT, UR44, 0x5, UPT ;  /* 0x000000052c00788c */ /* 0x000fe4000bf46070 */
[----:B------:R-:W-:Y:S01]  /*91d0*/  UISETP.LT.U32.AND UP1, UPT, UR44, 0x5, UP1 ;  /* 0x000000052c00788c */ /* 0x000fe20008f21070 */
[--C-:B-1----:R-:W-:Y:S02]  /*91e0*/  SHF.R.U32.HI R2, RZ, 0x7, R6.reuse ;  /* 0x00000007ff027819 */ /* 0x102fe40000011606 */
[----:B------:R-:W-:Y:S02]  /*91f0*/  SHF.R.U32.HI R3, RZ, 0x2, R6 ;  /* 0x00000002ff037819 */ /* 0x000fe40000011606 */
[----:B------:R-:W-:-:S02]  /*9200*/  LOP3.LUT R2, R2, 0x1, RZ, 0xc0, !PT ;  /* 0x0000000102027812 */ /* 0x000fc400078ec0ff */
[C---:B------:R-:W-:Y:S02]  /*9210*/  SHF.L.U32 R12, R6.reuse, 0x1, RZ ;  /* 0x00000001060c7819 */ /* 0x040fe400000006ff */
[----:B------:R-:W-:Y:S01]  /*9220*/  LOP3.LUT R4, R6, 0x60, RZ, 0xc0, !PT ;  /* 0x0000006006047812 */ /* 0x000fe200078ec0ff */
[----:B------:R-:W-:Y:S01]  /*9230*/  IMAD.SHL.U32 R160, R2, 0x40, RZ ;  /* 0x0000004002a07824 */ /* 0x000fe200078e00ff */
[----:B------:R-:W-:Y:S02]  /*9240*/  LOP3.LUT R3, R3, 0x7, RZ, 0xc0, !PT ;  /* 0x0000000703037812 */ /* 0x000fe400078ec0ff */
[----:B------:R-:W-:Y:S02]  /*9250*/  LOP3.LUT R12, R12, 0x6, RZ, 0xc0, !PT ;  /* 0x000000060c0c7812 */ /* 0x000fe400078ec0ff */
[----:B------:R-:W-:Y:S02]  /*9260*/  SHF.R.U32.HI R4, RZ, 0x1, R4 ;  /* 0x00000001ff047819 */ /* 0x000fe40000011604 */
[----:B------:R-:W-:-:S02]  /*9270*/  LOP3.LUT R160, R160, 0x40, R3, 0xe2, !PT ;  /* 0x00000040a0a07812 */ /* 0x000fc400078ee203 */
[----:B------:R-:W-:Y:S01]  /*9280*/  PRMT R12, R12, R13, UR42 ;  /* 0x0000002a0c0c7e16 */ /* 0x000fe2000800000d */
[----:B------:R-:W-:Y:S01]  /*9290*/  USHF.L.U32 UR42, UR42, 0x8, URZ ;  /* 0x000000082a2a7899 */ /* 0x000fe2000800063f */
[----:B0-----:R-:W-:Y:S01]  /*92a0*/  IADD3 R0, RZ, -R4, -R3 ;  /* 0x80000004ff007210 */ /* 0x001fe20007ffe803 */
[----:B------:R-:W-:Y:S01]  /*92b0*/  IMAD.MOV.U32 R3, RZ, RZ, -0x2 ;  /* 0xfffffffeff037424 */ /* 0x000fe200078e00ff */
[----:B------:R-:W-:Y:S02]  /*92c0*/  LOP3.LUT R160, R160, UR8, R4, 0xfe, !PT ;  /* 0x00000008a0a07c12 */ /* 0x000fe4000f8efe04 */
[----:B------:R-:W-:Y:S01]  /*92d0*/  SHF.R.S32.HI R13, RZ, 0x1f, R12 ;  /* 0x0000001fff0d7819 */ /* 0x000fe2000001140c */
[----:B------:R-:W-:Y:S01]  /*92e0*/  IMAD R0, R2, -0x40, R0 ;  /* 0xffffffc002007824 */ /* 0x000fe200078e0200 */
[----:B------:R-:W-:Y:S01]  /*92f0*/  MOV R4, UR6 ;  /* 0x0000000600047c02 */ /* 0x000fe20008000f00 */
[----:B------:R-:W-:Y:S02]  /*9300*/  ULDC UR6, c[0x0][0x284] ;  /* 0x0000a10000067ab9 */ /* 0x000fe40000000800 */
[----:B------:R-:W-:-:S02]  /*9310*/  MOV R154, UR6 ;  /* 0x00000006009a7c02 */ /* 0x000fc40008000f00 */
[----:B------:R-:W-:Y:S02]  /*9320*/  IMAD.WIDE.U32 R4, R4, UR43, R12 ;  /* 0x0000002b04047c25 */ /* 0x000fe4000f8e000c */
[----:B------:R-:W-:Y:S02]  /*9330*/  IADD3 R154, R154, -UR41, R0 ;  /* 0x800000299a9a7c10 */ /* 0x000fe4000fffe000 */
[----:B------:R-:W-:Y:S01]  /*9340*/  VIADD R5, R5, UR4 ;  /* 0x0000000405057c36 */ /* 0x000fe20008000000 */
[----:B------:R-:W-:Y:S01]  /*9350*/  ULDC UR4, c[0x0][0x288] ;  /* 0x0000a20000047ab9 */ /* 0x000fe20000000800 */
[----:B------:R-:W-:Y:S01]  /*9360*/  LOP3.LUT R0, R6, 0x3, RZ, 0xc0, !PT ;  /* 0x0000000306007812 */ /* 0x000fe200078ec0ff */
[----:B------:R-:W-:-:S04]  /*9370*/  UISETP.GE.AND UP0, UPT, UR42, UR4, UPT ;  /* 0x000000042a00728c */ /* 0x000fc8000bf06270 */
[----:B------:R-:W-:Y:S01]  /*9380*/  UISETP.GE.OR UP0, UPT, UR41, UR6, UP0 ;  /* 0x000000062900728c */ /* 0x000fe20008706670 */
[----:B------:R-:W-:Y:S01]  /*9390*/  IMAD R0, R0, R3, UR4 ;  /* 0x0000000400007e24 */ /* 0x000fe2000f8e0203 */
[----:B------:R-:W-:Y:S02]  /*93a0*/  UIMAD.WIDE.U32 UR4, UR39, -0x33333333, URZ ;  /* 0xcccccccd270478a5 */ /* 0x000fe4000f8e003f */
[----:B------:R-:W-:Y:S02]  /*93b0*/  USEL UR6, URZ, 0x1, !UP1 ;  /* 0x000000013f067887 */ /* 0x000fe4000c800000 */
[----:B------:R-:W-:Y:S01]  /*93c0*/  PLOP3.LUT P0, PT, PT, PT, UP0, 0x80, 0x0 ;  /* 0x000000000000781c */ /* 0x000fe20003f0f008 */
[----:B------:R-:W-:Y:S01]  /*93d0*/  USHF.R.U32.HI UR4, URZ, 0x2, UR5 ;  /* 0x000000023f047899 */ /* 0x000fe20008011605 */
[----:B------:R-:W-:Y:S01]  /*93e0*/  IADD3 R0, R0, -UR42, RZ ;  /* 0x8000002a00007c10 */ /* 0x000fe2000fffe0ff */
[----:B------:R-:W-:Y:S02]  /*93f0*/  ULOP3.LUT UR38, UR38, UR6, URZ, 0x3c, !UPT ;  /* 0x0000000626267292 */ /* 0x000fe4000f8e3c3f */
[----:B------:R-:W-:-:S02]  /*9400*/  UIMAD UR39, UR4, -0x5, UR39 ;  /* 0xfffffffb042778a4 */ /* 0x000fc4000f8e0227 */
[----:B------:R-:W-:Y:S01]  /*9410*/  @UP2 ULOP3.LUT UR38, UR38, 0x1, UR4, 0x78, !UPT ;  /* 0x0000000126262892 */ /* 0x000fe2000f8e7804 */
[----:B------:R-:W-:-:S05]  /*9420*/  UMOV UR41, 0xffffffff ;  /* 0xffffffff00297882 */ /* 0x000fca0000000000 */
[----:B------:R-:W-:Y:S06]  /*9430*/  @P0 BRA `(.L_x_34) ;  /* 0x000000d000f80947 */ /* 0x000fec0003800000 */
[----:B------:R-:W0:Y:S01]  /*9440*/  LDC.64 R2, c[0x0][0x5c8] ;  /* 0x00017200ff027b82 */ /* 0x000e220000000a00 */
[----:B------:R-:W-:Y:S01]  /*9450*/  ULDC.64 UR4, c[0x0][0x5c0] ;  /* 0x0001700000047ab9 */ /* 0x000fe20000000a00 */
[----:B------:R-:W-:Y:S01]  /*9460*/  BSSY B0, `(.L_x_34) ;  /* 0x0000d3b000007945 */ /* 0x000fe20003800000 */
[C---:B0-----:R-:W-:Y:S01]  /*9470*/  IMAD R6, R2.reuse, UR9, RZ ;  /* 0x0000000902067c24 */ /* 0x041fe2000f8e02ff */
[----:B------:R-:W-:Y:S01]  /*9480*/  SHF.L.U32 R8, R2, 0x3, RZ ;  /* 0x0000000302087819 */ /* 0x000fe200000006ff */
[----:B------:R-:W-:Y:S01]  /*9490*/  IMAD.WIDE.U32 R4, R160, R2, R4 ;  /* 0x00000002a0047225 */ /* 0x000fe200078e0004 */
[----:B------:R-:W-:-:S03]  /*94a0*/  SHF.L.U64.HI R9, R2, 0x3, R3 ;  /* 0x0000000302097819 */ /* 0x000fc60000010203 */
[----:B------:R-:W-:Y:S01]  /*94b0*/  IMAD R6, R160, R3, R6 ;  /* 0x00000003a0067224 */ /* 0x000fe200078e0206 */
[----:B------:R-:W-:-:S03]  /*94c0*/  IADD3 R4, P0, R4, UR4, RZ ;  /* 0x0000000404047c10 */ /* 0x000fc6000ff1e0ff */
[----:B------:R-:W-:Y:S01]  /*94d0*/  IMAD.IADD R6, R5, 0x1, R6 ;  /* 0x0000000105067824 */ /* 0x000fe200078e0206 */
[----:B------:R-:W-:-:S04]  /*94e0*/  IADD3 R10, P1, R8, R4, RZ ;  /* 0x00000004080a7210 */ /* 0x000fc80007f3e0ff */
[----:B------:R-:W-:Y:S02]  /*94f0*/  IADD3.X R5, R6, UR5, RZ, P0, !PT ;  /* 0x0000000506057c10 */ /* 0x000fe400087fe4ff */
[----:B------:R-:W-:-:S03]  /*9500*/  LEA R6, P0, R2, R4, 0x7 ;  /* 0x0000000402067211 */ /* 0x000fc600078038ff */
[----:B------:R-:W-:Y:S01]  /*9510*/  IMAD.X R11, R9, 0x1, R5, P1 ;  /* 0x00000001090b7824 */ /* 0x000fe200008e0605 */
[----:B------:R-:W-:Y:S02]  /*9520*/  LEA.HI.X R7, R2, R5, R3, 0x7, P0 ;  /* 0x0000000502077211 */ /* 0x000fe400000f3c03 */
[----:B------:R-:W-:Y:S02]  /*9530*/  ISETP.NE.AND P0, PT, R18, RZ, PT ;  /* 0x000000ff1200720c */ /* 0x000fe40003f05270 */
[----:B------:R-:W-:-:S04]  /*9540*/  IADD3 R8, P2, R8, R6, RZ ;  /* 0x0000000608087210 */ /* 0x000fc80007f5e0ff */
[----:B------:R-:W-:-:S07]  /*9550*/  IADD3.X R9, R9, R7, RZ, P2, !PT ;  /* 0x0000000709097210 */ /* 0x000fce00017fe4ff */
[----:B------:R-:W-:Y:S05]  /*9560*/  @!P0 BRA `(.L_x_35) ;  /* 0x0000009800988947 */ /* 0x000fea0003800000 */
[----:B------:R-:W0:Y:S01]  /*9570*/  LDC.64 R20, c[0x0][0x5b0] ;  /* 0x00016c00ff147b82 */ /* 0x000e220000000a00 */
[----:B------:R-:W-:Y:S01]  /*9580*/  ULDC.64 UR6, c[0x0][0x5b8] ;  /* 0x00016e0000067ab9 */ /* 0x000fe20000000a00 */
[----:B------:R-:W-:Y:S01]  /*9590*/  ISETP.GE.AND P1, PT, R154, 0x1, PT ;  /* 0x000000019a00780c */ /* 0x000fe20003f26270 */
[----:B------:R-:W-:Y:S02]  /*95a0*/  UIMAD UR4, UR10, UR6, URZ ;  /* 0x000000060a0472a4 */ /* 0x000fe4000f8e023f */
[----:B------:R-:W-:Y:S01]  /*95b0*/  IMAD.U32 R156, RZ, RZ, UR6 ;  /* 0x00000006ff9c7e24 */ /* 0x000fe2000f8e00ff */
[----:B------:R-:W-:Y:S01]  /*95c0*/  BSSY B1, `(.L_x_36) ;  /* 0x000000e000017945 */ /* 0x000fe20003800000 */
[----:B------:R-:W-:Y:S01]  /*95d0*/  ISETP.LT.OR P2, PT, R0, 0x1, !P1 ;  /* 0x000000010000780c */ /* 0x000fe20004f41670 */
[----:B------:R-:W-:Y:S01]  /*95e0*/  UIMAD UR4, UR43, UR7, UR4 ;  /* 0x000000072b0472a4 */ /* 0x000fe2000f8e0204 */
[----:B------:R-:W1:Y:S01]  /*95f0*/  LDC.64 R22, c[0x0][0x5a8] ;  /* 0x00016a00ff167b82 */ /* 0x000e620000000a00 */
[----:B------:R-:W-:-:S04]  /*9600*/  IMAD.WIDE.U32 R156, R156, UR43, R12 ;  /* 0x0000002b9c9c7c25 */ /* 0x000fc8000f8e000c */
[----:B------:R-:W-:Y:S01]  /*9610*/  IMAD.MOV.U32 R152, RZ, RZ, R156 ;  /* 0x000000ffff987224 */ /* 0x000fe200078e009c */
[----:B------:R-:W-:Y:S01]  /*9620*/  IADD3 R153, R157, UR4, RZ ;  /* 0x000000049d997c10 */ /* 0x000fe2000fffe0ff */
[----:B0-----:R-:W-:Y:S02]  /*9630*/  IMAD R161, R20, UR9, RZ ;  /* 0x0000000914a17c24 */ /* 0x001fe4000f8e02ff */
[----:B------:R-:W-:-:S04]  /*9640*/  IMAD.WIDE.U32 R2, R160, R20, R152 ;  /* 0x00000014a0027225 */ /* 0x000fc800078e0098 */
[----:B------:R-:W-:Y:S01]  /*9650*/  IMAD R161, R160, R21, R161 ;  /* 0x00000015a0a17224 */ /* 0x000fe200078e02a1 */
[----:B-1----:R-:W-:-:S04]  /*9660*/  IADD3 R14, P0, R2, R22, RZ ;  /* 0x00000016020e7210 */ /* 0x002fc80007f1e0ff */
[----:B------:R-:W-:Y:S01]  /*9670*/  IADD3.X R15, R23, R3, R161, P0, !PT ;  /* 0x00000003170f7210 */ /* 0x000fe200007fe4a1 */
[----:B------:R-:W-:Y:S08]  /*9680*/  @P2 BRA `(.L_x_37) ;  /* 0x0000000000042947 */ /* 0x000ff00003800000 */
[----:B------:R0:W5:Y:S02]  /*9690*/  LDG.E.U8 R16, desc[UR36][R14.64] ;  /* 0x000000240e107981 */ /* 0x000164000c1e1100 */
.L_x_37:
[----:B------:R-:W-:Y:S05]  /*96a0*/  BSYNC B1 ;  /* 0x0000000000017941 */ /* 0x000fea0003800000 */
.L_x_36:
[----:B------:R-:W2:Y:S01]  /*96b0*/  LDL.LU R3, [R1] ;  /* 0x0000000001037983 */ /* 0x000ea20000300800 */
[----:B-----5:R-:W-:Y:S01]  /*96c0*/  LOP3.LUT R2, R16, 0xffff, RZ, 0xc0, !PT ;  /* 0x0000ffff10027812 */ /* 0x020fe200078ec0ff */
[----:B------:R-:W-:Y:S01]  /*96d0*/  BSSY B1, `(.L_x_38) ;  /* 0x000000a000017945 */ /* 0x000fe20003800000 */
[----:B------:R-:W-:Y:S02]  /*96e0*/  ISETP.LT.OR P0, PT, R0, 0x2, !P1 ;  /* 0x000000020000780c */ /* 0x000fe40004f01670 */
[----:B------:R-:W-:-:S05]  /*96f0*/  PRMT R2, R2, 0x8880, RZ ;  /* 0x0000888002027816 */ /* 0x000fca00000000ff */
[----:B------:R-:W-:-:S04]  /*9700*/  IMAD R2, R2, R18, RZ ;  /* 0x0000001202027224 */ /* 0x000fc800078e02ff */
[----:B--2---:R-:W-:-:S05]  /*9710*/  @!P2 IMAD R3, R3, R17, R2 ;  /* 0x000000110303a224 */ /* 0x004fca00078e0202 */
[----:B------:R1:W-:Y:S01]  /*9720*/  @!P2 STG.E.U8 desc[UR36][R4.64], R3 ;  /* 0x000000030400a986 */ /* 0x0003e2000c101124 */
[----:B------:R-:W-:Y:S05]  /*9730*/  @P0 BRA `(.L_x_39) ;  /* 0x00000000000c0947 */ /* 0x000fea0003800000 */
[----:B------:R-:W2:Y:S02]  /*9740*/  LDG.E.U8 R16, desc[UR36][R14.64+0x1] ;  /* 0x000001240e107981 */ /* 0x000ea4000c1e1100 */
[----:B--2---:R-:W-:-:S05]  /*9750*/  PRMT R2, R16, 0x8880, RZ ;  /* 0x0000888010027816 */ /* 0x004fca00000000ff */
[----:B------:R-:W-:-:S07]  /*9760*/  IMAD R2, R2, R18, RZ ;  /* 0x0000001202027224 */ /* 0x000fce00078e02ff */
.L_x_39:
[----:B------:R-:W-:Y:S05]  /*9770*/  BSYNC B1 ;  /* 0x0000000000017941 */ /* 0x000fea0003800000 */
.L_x_38:
[----:B-1----:R-:W2:Y:S01]  /*9780*/  LDL.LU R3, [R1+0x4] ;  /* 0x0000040001037983 */ /* 0x002ea20000300800 */
[C---:B------:R-:W-:Y:S01]  /*9790*/  SHF.L.U64.HI R159, R20.reuse, 0x3, R21 ;  /* 0x00000003149f7819 */ /* 0x040fe20000010215 */
[----:B------:R-:W-:Y:S01]  /*97a0*/  BSSY B1, `(.L_x_40) ;  /* 0x000000e000017945 */ /* 0x000fe20003800000 */
[----:B------:R-:W-:-:S05]  /*97b0*/  SHF.L.U32 R158, R20, 0x3, RZ ;  /* 0x00000003149e7819 */ /* 0x000fca00000006ff */
[----:B------:R-:W-:-:S04]  /*97c0*/  IMAD.WIDE.U32 R12, R160, R20, R158 ;  /* 0x00000014a00c7225 */ /* 0x000fc800078e009e */
[----:B------:R-:W-:Y:S01]  /*97d0*/  IMAD.IADD R161, R161, 0x1, R13 ;  /* 0x00000001a1a17824 */ /* 0x000fe200078e020d */
[----:B------:R-:W-:-:S04]  /*97e0*/  IADD3 R12, P2, P3, R156, R22, R12 ;  /* 0x000000169c0c7210 */ /* 0x000fc80007b5e00c */
[----:B------:R-:W-:Y:S01]  /*97f0*/  IADD3.X R13, R153, R23, R161, P2, P3 ;  /* 0x00000017990d7210 */ /* 0x000fe200017e64a1 */
[----:B--2---:R-:W-:-:S05]  /*9800*/  @!P0 IMAD R3, R3, R17, R2 ;  /* 0x0000001103038224 */ /* 0x004fca00078e0202 */
[----:B------:R1:W-:Y:S01]  /*9810*/  @!P0 STG.E.U8 desc[UR36][R4.64+0x1], R3 ;  /* 0x0000010304008986 */ /* 0x0003e2000c101124 */
[----:B------:R-:W-:-:S04]  /*9820*/  ISETP.GE.AND P0, PT, R154, 0x9, PT ;  /* 0x000000099a00780c */ /* 0x000fc80003f06270 */
[----:B------:R-:W-:-:S13]  /*9830*/  ISETP.LT.OR P4, PT, R0, 0x1, !P0 ;  /* 0x000000010000780c */ /* 0x000fda0004781670 */
[----:B-1----:R-:W-:Y:S05]  /*9840*/  @P4 BRA `(.L_x_41) ;  /* 0x00000000000c4947 */ /* 0x002fea0003800000 */
[----:B------:R-:W2:Y:S02]  /*9850*/  LDG.E.U8 R16, desc[UR36][R12.64] ;  /* 0x000000240c107981 */ /* 0x000ea4000c1e1100 */
[----:B--2---:R-:W-:-:S05]  /*9860*/  PRMT R2, R16, 0x8880, RZ ;  /* 0x0000888010027816 */ /* 0x004fca00000000ff */
[----:B------:R-:W-:-:S07]  /*9870*/  IMAD R2, R2, R18, RZ ;  /* 0x0000001202027224 */ /* 0x000fce00078e02ff */
.L_x_41:
[----:B------:R-:W-:Y:S05]  /*9880*/  BSYNC B1 ;  /* 0x0000000000017941 */ /* 0x000fea0003800000 */
.L_x_40:
[----:B------:R-:W2:Y:S01]  /*9890*/  LDL.LU R3, [R1+0x8] ;  /* 0x0000080001037983 */ /* 0x000ea20000300800 */
[----:B------:R-:W-:Y:S01]  /*98a0*/  ISETP.LT.OR P2, PT, R0, 0x2, !P0 ;  /* 0x000000020000780c */ /* 0x000fe20004741670 */
[----:B------:R-:W-:Y:S01]  /*98b0*/  BSSY B1, `(.L_x_42) ;  /* 0x0000007000017945 */ /* 0x000fe20003800000 */
[----:B--2---:R-:W-:-:S05]  /*98c0*/  @!P4 IMAD R3, R3, R17, R2 ;  /* 0x000000110303c224 */ /* 0x004fca00078e0202 */
[----:B------:R1:W-:Y:S06]  /*98d0*/  @!P4 STG.E.U8 desc[UR36][R10.64], R3 ;  /* 0x000000030a00c986 */ /* 0x0003ec000c101124 */
[----:B------:R-:W-:Y:S05]  /*98e0*/  @P2 BRA `(.L_x_43) ;  /* 0x00000000000c2947 */ /* 0x000fea0003800000 */
[----:B------:R-:W2:Y:S02]  /*98f0*/  LDG.E.U8 R16, desc[UR36][R12.64+0x1] ;  /* 0x000001240c107981 */ /* 0x000ea4000c1e1100 */
[----:B--2---:R-:W-:-:S05]  /*9900*/  PRMT R2, R16, 0x8880, RZ ;  /* 0x0000888010027816 */ /* 0x004fca00000000ff */
[----:B------:R-:W-:-:S07]  /*9910*/  IMAD R2, R2, R18, RZ ;  /* 0x0000001202027224 */ /* 0x000fce00078e02ff */
.L_x_43:
[----:B------:R-:W-:Y:S05]  /*9920*/  BSYNC B1 ;  /* 0x0000000000017941 */ /* 0x000fea0003800000 */
.L_x_42:
[----:B-1----:R-:W2:Y:S01]  /*9930*/  LDL.LU R3, [R1+0xc] ;  /* 0x00000c0001037983 */ /* 0x002ea20000300800 */
[----:B------:R-:W-:Y:S01]  /*9940*/  BSSY B1, `(.L_x_44) ;  /* 0x0000009000017945 */ /* 0x000fe20003800000 */
[----:B------:R-:W-:Y:S01]  /*9950*/  ISETP.LT.OR P3, PT, R0, 0xa, !P1 ;  /* 0x0000000a0000780c */ /* 0x000fe20004f61670 */
[----:B--2---:R-:W-:-:S05]  /*9960*/  @!P2 IMAD R3, R3, R17, R2 ;  /* 0x000000110303a224 */ /* 0x004fca00078e0202 */
[----:B------:R1:W-:Y:S01]  /*9970*/  @!P2 STG.E.U8 desc[UR36][R10.64+0x1], R3 ;  /* 0x000001030a00a986 */ /* 0x0003e2000c101124 */
[----:B------:R-:W-:-:S13]  /*9980*/  ISETP.LT.OR P2, PT, R0, 0x9, !P1 ;  /* 0x000000090000780c */ /* 0x000fda0004f41670 */
[----:B-1----:R-:W-:Y:S05]  /*9990*/  @P2 BRA `(.L_x_45) ;  /* 0x00000000000c2947 */ /* 0x002fea0003800000 */
[----:B------:R-:W2:Y:S02]  /*99a0*/  LDG.E.U8 R16, desc[UR36][R14.64+0x8] ;  /* 0x000008240e107981 */ /* 0x000ea4000c1e1100 */
[----:B--2---:R-:W-:-:S05]  /*99b0*/  PRMT R2, R16, 0x8880, RZ ;  /* 0x0000888010027816 */ /* 0x004fca00000000ff */
[----:B------:R-:W-:-:S07]  /*99c0*/  IMAD R2, R2, R18, RZ ;  /* 0x0000001202027224 */ /* 0x000fce00078e02ff */
.L_x_45:
[----:B------:R-:W-:Y:S05]  /*99d0*/  BSYNC B1 ;  /* 0x0000000000017941 */ /* 0x000fea0003800000 */
.L_x_44:
[----:B------:R-:W2:Y:S01]  /*99e0*/  LDL.LU R3, [R1+0x10] ;  /* 0x0000100001037983 */ /* 0x000ea20000300800 */
[----:B------:R-:W-:Y:S01]  /*99f0*/  BSSY B1, `(.L_x_46) ;  /* 0x0000007000017945 */ /* 0x000fe20003800000 */
[----:B--2---:R-:W-:-:S05]  /*9a00*/  @!P2 IMAD R3, R3, R17, R2 ;  /* 0x000000110303a224 */ /* 0x004fca00078e0202 */
[----:B------:R1:W-:Y:S01]  /*9a10*/  @!P2 STG.E.U8 desc[UR36][R4.64+0x8], R3 ;  /* 0x000008030400a986 */ /* 0x0003e2000c101124 */
[----:B------:R-:W-:Y:S05]  /*9a20*/  @P3 BRA `(.L_x_47) ;  /* 0x00000000000c3947 */ /* 0x000fea0003800000 */
[----:B------:R-:W2:Y:S02]  /*9a30*/  LDG.E.U8 R16, desc[UR36][R14.64+0x9] ;  /* 0x000009240e107981 */ /* 0x000ea4000c1e1100 */
[----:B--2---:R-:W-:-:S05]  /*9a40*/  PRMT R2, R16, 0x8880, RZ ;  /* 0x0000888010027816 */ /* 0x004fca00000000ff */
[----:B------:R-:W-:-:S07]  /*9a50*/  IMAD R2, R2, R18, RZ ;  /* 0x0000001202027224 */ /* 0x000fce00078e02ff */
.L_x_47:
[----:B------:R-:W-:Y:S05]  /*9a60*/  BSYNC B1 ;  /* 0x0000000000017941 */ /* 0x000fea0003800000 */
.L_x_46:
[----:B-1----:R-:W2:Y:S01]  /*9a70*/  LDL.LU R3, [R1+0x14] ;  /* 0x0000140001037983 */ /* 0x002ea20000300800 */
[C---:B------:R-:W-:Y:S01]  /*9a80*/  ISETP.LT.OR P2, PT, R0.reuse, 0x9, !P0 ;  /* 0x000000090000780c */ /* 0x040fe20004741670 */
[----:B------:R-:W-:Y:S01]  /*9a90*/  BSSY B1, `(.L_x_48) ;  /* 0x000000b000017945 */ /* 0x000fe20003800000 */
[C---:B------:R-:W-:Y:S02]  /*9aa0*/  ISETP.LT.OR P4, PT, R0.reuse, 0x11, !P1 ;  /* 0x000000110000780c */ /* 0x040fe40004f81670 */
[C---:B------:R-:W-:Y:S02]  /*9ab0*/  ISETP.LT.OR P5, PT, R0.reuse, 0x12, !P1 ;  /* 0x000000120000780c */ /* 0x040fe40004fa1670 */
[----:B------:R-:W-:Y:S01]  /*9ac0*/  ISETP.LT.OR P6, PT, R0, 0x11, !P0 ;  /* 0x000000110000780c */ /* 0x000fe200047c1670 */
[----:B--2---:R-:W-:-:S05]  /*9ad0*/  @!P3 IMAD R3, R3, R17, R2 ;  /* 0x000000110303b224 */ /* 0x004fca00078e0202 */
[----:B------:R1:W-:Y:S01]  /*9ae0*/  @!P3 STG.E.U8 desc[UR36][R4.64+0x9], R3 ;  /* 0x000009030400b986 */ /* 0x0003e2000c101124 */
[----:B------:R-:W-:Y:S01]  /*9af0*/  ISETP.LT.OR P3, PT, R0, 0xa, !P0 ;  /* 0x0000000a0000780c */ /* 0x000fe20004761670 */
[----:B------:R-:W-:-:S12]  /*9b00*/  @P2 BRA `(.L_x_49) ;  /* 0x00000000000c2947 */ /* 0x000fd80003800000 */
[----:B------:R-:W2:Y:S02]  /*9b10*/  LDG.E.U8 R16, desc[UR36][R12.64+0x8] ;  /* 0x000008240c107981 */ /* 0x000ea4000c1e1100 */
[----:B--2---:R-:W-:-:S05]  /*9b20*/  PRMT R2, R16, 0x8880, RZ ;  /* 0x0000888010027816 */ /* 0x004fca00000000ff */
[----:B------:R-:W-:-:S07]  /*9b30*/  IMAD R2, R2, R18, RZ ;  /* 0x0000001202027224 */ /* 0x000fce00078e02ff */
.L_x_49:
[----:B------:R-:W-:Y:S05]  /*9b40*/  BSYNC B1 ;  /* 0x0000000000017941 */ /* 0x000fea0003800000 */
.L_x_48:
[----:B-1----:R-:W2:Y:S01]  /*9b50*/  LDL.LU R3, [R1+0x18] ;  /* 0x0000180001037983 */ /* 0x002ea20000300800 */
[----:B------:R-:W-:Y:S01]  /*9b60*/  BSSY B1, `(.L_x_50) ;  /* 0x0000007000017945 */ /* 0x000fe20003800000 */
[----:B--2---:R-:W-:-:S05]  /*9b70*/  @!P2 IMAD R3, R3, R17, R2 ;  /* 0x000000110303a224 */ /* 0x004fca00078e0202 */
[----:B------:R1:W-:Y:S01]  /*9b80*/  @!P2 STG.E.U8 desc[UR36][R10.64+0x8], R3 ;  /* 0x000008030a00a986 */ /* 0x0003e2000c101124 */
[----:B------:R-:W-:Y:S05]  /*9b90*/  @P3 BRA `(.L_x_51) ;  /* 0x00000000000c3947 */ /* 0x000fea0003800000 */
[----:B------:R-:W2:Y:S02]  /*9ba0*/  LDG.E.U8 R16, desc[UR36][R12.64+0x9] ;  /* 0x000009240c107981 */ /* 0x000ea4000c1e1100 */
[----:B--2---:R-:W-:-:S05]  /*9bb0*/  PRMT R2, R16, 0x8880, RZ ;  /* 0x0000888010027816 */ /* 0x004fca00000000ff */
[----:B------:R-:W-:-:S07]  /*9bc0*/  IMAD R2, R2, R18, RZ ;  /* 0x0000001202027224 */ /* 0x000fce00078e02ff */
.L_x_51:
[----:B------:R-:W-:Y:S05]  /*9bd0*/  BSYNC B1 ;  /* 0x0000000000017941 */ /* 0x000fea0003800000 */
.L_x_50:
        /* <DEDUP_REMOVED lines=8> */
.L_x_53:
[----:B------:R-:W-:Y:S05]  /*9c60*/  BSYNC B1 ;  /* 0x0000000000017941 */ /* 0x000fea0003800000 */
.L_x_52:
        /* <DEDUP_REMOVED lines=8> */
.L_x_55:
[----:B------:R-:W-:Y:S05]  /*9cf0*/  BSYNC B1 ;  /* 0x0000000000017941 */ /* 0x000fea0003800000 */
.L_x_54:
        /* <DEDUP_REMOVED lines=8> */
.L_x_57:
[----:B------:R-:W-:Y:S05]  /*9d80*/  BSYNC B1 ;  /* 0x0000000000017941 */ /* 0x000fea0003800000 */
.L_x_56:
        /* <DEDUP_REMOVED lines=13> */
.L_x_59:
[----:B------:R-:W-:Y:S05]  /*9e60*/  BSYNC B1 ;  /* 0x0000000000017941 */ /* 0x000fea0003800000 */
.L_x_58:
        /* <DEDUP_REMOVED lines=8> */
.L_x_61:
[----:B------:R-:W-:Y:S05]  /*9ef0*/  BSYNC B1 ;  /* 0x0000000000017941 */ /* 0x000fea0003800000 */
.L_x_60:
        /* <DEDUP_REMOVED lines=8> */
.L_x_63:
[----:B------:R-:W-:Y:S05]  /*9f80*/  BSYNC B1 ;  /* 0x0000000000017941 */ /* 0x000fea0003800000 */
.L_x_62:
        /* <DEDUP_REMOVED lines=8> */
.L_x_65:
[----:B------:R-:W-:Y:S05]  /*a010*/  BSYNC B1 ;  /* 0x0000000000017941 */ /* 0x000fea0003800000 */
.L_x_64:
        /* <DEDUP_REMOVED lines=8> */
.L_x_67:
[----:B------:R-:W-:Y:S05]  /*a0a0*/  BSYNC B1 ;  /* 0x0000000000017941 */ /* 0x000fea0003800000 */
.L_x_66:
        /* <DEDUP_REMOVED lines=13> */
.L_x_69:
[----:B------:R-:W-:Y:S05]  /*a180*/  BSYNC B1 ;  /* 0x0000000000017941 */ /* 0x000fea0003800000 */
.L_x_68:
        /* <DEDUP_REMOVED lines=8> */
.L_x_71:
[----:B------:R-:W-:Y:S05]  /*a210*/  BSYNC B1 ;  /* 0x0000000000017941 */ /* 0x000fea0003800000 */
.L_x_70:
        /* <DEDUP_REMOVED lines=8> */
.L_x_73:
[----:B------:R-:W-:Y:S05]  /*a2a0*/  BSYNC B1 ;  /* 0x0000000000017941 */ /* 0x000fea0003800000 */
.L_x_72:
        /* <DEDUP_REMOVED lines=8> */
.L_x_75:
[----:B------:R-:W-:Y:S05]  /*a330*/  BSYNC B1 ;  /* 0x0000000000017941 */ /* 0x000fea0003800000 */
.L_x_74:
        /* <DEDUP_REMOVED lines=8> */
.L_x_77:
[----:B------:R-:W-:Y:S05]  /*a3c0*/  BSYNC B1 ;  /* 0x0000000000017941 */ /* 0x000fea0003800000 */
.L_x_76:
        /* <DEDUP_REMOVED lines=13> */
.L_x_79:
[----:B------:R-:W-:Y:S05]  /*a4a0*/  BSYNC B1 ;  /* 0x0000000000017941 */ /* 0x000fea0003800000 */
.L_x_78:
        /* <DEDUP_REMOVED lines=8> */
.L_x_81:
[----:B------:R-:W-:Y:S05]  /*a530*/  BSYNC B1 ;  /* 0x0000000000017941 */ /* 0x000fea0003800000 */
.L_x_80:
        /* <DEDUP_REMOVED lines=8> */
.L_x_83:
[----:B------:R-:W-:Y:S05]  /*a5c0*/  BSYNC B1 ;  /* 0x0000000000017941 */ /* 0x000fea0003800000 */
.L_x_82:
        /* <DEDUP_REMOVED lines=8> */
.L_x_85:
[----:B------:R-:W-:Y:S05]  /*a650*/  BSYNC B1 ;  /* 0x0000000000017941 */ /* 0x000fea0003800000 */
.L_x_84:
        /* <DEDUP_REMOVED lines=8> */
.L_x_87:
[----:B------:R-:W-:Y:S05]  /*a6e0*/  BSYNC B1 ;  /* 0x0000000000017941 */ /* 0x000fea0003800000 */
.L_x_86:
        /* <DEDUP_REMOVED lines=13> */
.L_x_89:
[----:B------:R-:W-:Y:S05]  /*a7c0*/  BSYNC B1 ;  /* 0x0000000000017941 */ /* 0x000fea0003800000 */
.L_x_88:
        /* <DEDUP_REMOVED lines=8> */
.L_x_91:
[----:B------:R-:W-:Y:S05]  /*a850*/  BSYNC B1 ;  /* 0x0000000000017941 */ /* 0x000fea0003800000 */
.L_x_90:
        /* <DEDUP_REMOVED lines=8> */
.L_x_93:
[----:B------:R-:W-:Y:S05]  /*a8e0*/  BSYNC B1 ;  /* 0x0000000000017941 */ /* 0x000fea0003800000 */
.L_x_92:
        /* <DEDUP_REMOVED lines=8> */
.L_x_95:
[----:B------:R-:W-:Y:S05]  /*a970*/  BSYNC B1 ;  /* 0x0000000000017941 */ /* 0x000fea0003800000 */
.L_x_94:
        /* <DEDUP_REMOVED lines=8> */
.L_x_97:
[----:B------:R-:W-:Y:S05]  /*aa00*/  BSYNC B1 ;  /* 0x0000000000017941 */ /* 0x000fea0003800000 */
.L_x_96:
        /* <DEDUP_REMOVED lines=13> */
.L_x_99:
[----:B------:R-:W-:Y:S05]  /*aae0*/  BSYNC B1 ;  /* 0x0000000000017941 */ /* 0x000fea0003800000 */
.L_x_98:
        /* <DEDUP_REMOVED lines=8> */
.L_x_101:
[----:B------:R-:W-:Y:S05]  /*ab70*/  BSYNC B1 ;  /* 0x0000000000017941 */ /* 0x000fea0003800000 */
.L_x_100:
        /* <DEDUP_REMOVED lines=8> */
.L_x_103:
[----:B------:R-:W-:Y:S05]  /*ac00*/  BSYNC B1 ;  /* 0x0000000000017941 */ /* 0x000fea0003800000 */
.L_x_102:
        /* <DEDUP_REMOVED lines=8> */
.L_x_105:
[----:B------:R-:W-:Y:S05]  /*ac90*/  BSYNC B1 ;  /* 0x0000000000017941 */ /* 0x000fea0003800000 */
.L_x_104:
        /* <DEDUP_REMOVED lines=8> */
.L_x_107:
[----:B------:R-:W-:Y:S05]  /*ad20*/  BSYNC B1 ;  /* 0x0000000000017941 */ /* 0x000fea0003800000 */
.L_x_106:
        /* <DEDUP_REMOVED lines=13> */
.L_x_109:
[----:B------:R-:W-:Y:S05]  /*ae00*/  BSYNC B1 ;  /* 0x0000000000017941 */ /* 0x000fea0003800000 */
.L_x_108:
        /* <DEDUP_REMOVED lines=8> */
.L_x_111:
[----:B------:R-:W-:Y:S05]  /*ae90*/  BSYNC B1 ;  /* 0x0000000000017941 */ /* 0x000fea0003800000 */
.L_x_110:
        /* <DEDUP_REMOVED lines=8> */
.L_x_113:
[----:B------:R-:W-:Y:S05]  /*af20*/  BSYNC B1 ;  /* 0x0000000000017941 */ /* 0x000fea0003800000 */
.L_x_112:
        /* <DEDUP_REMOVED lines=8> */
.L_x_115:
[----:B------:R-:W-:Y:S05]  /*afb0*/  BSYNC B1 ;  /* 0x0000000000017941 */ /* 0x000fea0003800000 */
.L_x_114:
        /* <DEDUP_REMOVED lines=8> */
.L_x_117:
[----:B------:R-:W-:Y:S05]  /*b040*/  BSYNC B1 ;  /* 0x0000000000017941 */ /* 0x000fea0003800000 */
.L_x_116:
        /* <DEDUP_REMOVED lines=13> */
.L_x_119:
[----:B------:R-:W-:Y:S05]  /*b120*/  BSYNC B1 ;  /* 0x0000000000017941 */ /* 0x000fea0003800000 */
.L_x_118:
        /* <DEDUP_REMOVED lines=8> */
.L_x_121:
[----:B------:R-:W-:Y:S05]  /*b1b0*/  BSYNC B1 ;  /* 0x0000000000017941 */ /* 0x000fea0003800000 */
.L_x_120:
        /* <DEDUP_REMOVED lines=8> */
.L_x_123:
[----:B------:R-:W-:Y:S05]  /*b240*/  BSYNC B1 ;  /* 0x0000000000017941 */ /* 0x000fea0003800000 */
.L_x_122:
        /* <DEDUP_REMOVED lines=8> */
.L_x_125:
[----:B------:R-:W-:Y:S05]  /*b2d0*/  BSYNC B1 ;  /* 0x0000000000017941 */ /* 0x000fea0003800000 */
.L_x_124:
        /* <DEDUP_REMOVED lines=8> */
.L_x_127:
[----:B------:R-:W-:Y:S05]  /*b360*/  BSYNC B1 ;  /* 0x0000000000017941 */ /* 0x000fea0003800000 */
.L_x_126:
        /* <DEDUP_REMOVED lines=13> */
.L_x_129:
[----:B------:R-:W-:Y:S05]  /*b440*/  BSYNC B1 ;  /* 0x0000000000017941 */ /* 0x000fea0003800000 */
.L_x_128:
        /* <DEDUP_REMOVED lines=8> */
.L_x_131:
[----:B------:R-:W-:Y:S05]  /*b4d0*/  BSYNC B1 ;  /* 0x0000000000017941 */ /* 0x000fea0003800000 */
.L_x_130:
        /* <DEDUP_REMOVED lines=8> */
.L_x_133:
[----:B------:R-:W-:Y:S05]  /*b560*/  BSYNC B1 ;  /* 0x0000000000017941 */ /* 0x000fea0003800000 */
.L_x_132:
        /* <DEDUP_REMOVED lines=8> */
.L_x_135:
[----:B------:R-:W-:Y:S05]  /*b5f0*/  BSYNC B1 ;  /* 0x0000000000017941 */ /* 0x000fea0003800000 */
.L_x_134:
        /* <DEDUP_REMOVED lines=8> */
.L_x_137:
[----:B------:R-:W-:Y:S05]  /*b680*/  BSYNC B1 ;  /* 0x0000000000017941 */ /* 0x000fea0003800000 */
.L_x_136:
        /* <DEDUP_REMOVED lines=13> */
.L_x_139:
[----:B------:R-:W-:Y:S05]  /*b760*/  BSYNC B1 ;  /* 0x0000000000017941 */ /* 0x000fea0003800000 */
.L_x_138:
        /* <DEDUP_REMOVED lines=8> */
.L_x_141:
[----:B------:R-:W-:Y:S05]  /*b7f0*/  BSYNC B1 ;  /* 0x0000000000017941 */ /* 0x000fea0003800000 */
.L_x_140:
[----:B-1----:R-:W2:Y:S01]  /*b800*/  LDL.LU R3, [R1+0xd0] ;  /* 0x0000d00001037983 */ /* 0x002ea20000300800 */
[----:B------:R-:W-:Y:S01]  /*b810*/  BSSY B1, `(.L_x_142) ;  /* 0x0000007000017945 */ /* 0x000fe20003800000 */
[----:B--2---:R-:W-:-:S05]  /*b820*/  @!P3 IMAD R3, R3, R17, R2 ;  /* 0x000000110303b224 */ /* 0x004fca00078e0202 */
[----:B------:R1:W-:Y:S01]  /*b830*/  @!P3 STG.E.U8 desc[UR36][R4.64+0x68], R3 ;  /* 0x000068030400b986 */ /* 0x0003e2000c101124 */
[----:B------:R-:W-:Y:S05]  /*b840*/  @P5 BRA `(.L_x_143) ;  /* 0x00000000000c5947 */ /* 0x000fea0003800000 */
[----:B------:R-:W1:Y:S02]  /*b850*/  LDG.E.U8 R16, desc[UR36][R14.64+0x69] ;  /* 0x000069240e107981 */ /* 0x000e64000c1e1100 */
[----:B-1----:R-:W-:-:S05]  /*b860*/  PRMT R3, R16, 0x8880, RZ ;  /* 0x0000888010037816 */ /* 0x002fca00000000ff */
[----:B------:R-:W-:-:S07]  /*b870*/  IMAD R2, R3, R18, RZ ;  /* 0x0000001203027224 */ /* 0x000fce00078e02ff */
.L_x_143:
[----:B------:R-:W-:Y:S05]  /*b880*/  BSYNC B1 ;  /* 0x0000000000017941 */ /* 0x000fea0003800000 */
.L_x_142:
        /* <DEDUP_REMOVED lines=8> */
.L_x_145:
[----:B------:R-:W-:Y:S05]  /*b910*/  BSYNC B1 ;  /* 0x0000000000017941 */ /* 0x000fea0003800000 */
.L_x_144:
        /* <DEDUP_REMOVED lines=8> */
.L_x_147:
[----:B------:R-:W-:Y:S05]  /*b9a0*/  BSYNC B1 ;  /* 0x0000000000017941 */ /* 0x000fea0003800000 */
.L_x_146:
        /* <DEDUP_REMOVED lines=10> */
[----:B------:R-:W1:Y:S02]  /*ba50*/  LDG.E.U8 R16, desc[UR36][R14.64+0x70] ;  /* 0x000070240e107981 */ /* 0x000e64000c1e1100 */
[----:B-1----:R-:W-:-:S05]  /*ba60*/  PRMT R3, R16, 0x8880, RZ ;  /* 0x0000888010037816 */ /* 0x002fca00000000ff */
[----:B------:R-:W-:-:S07]  /*ba70*/  IMAD R2, R3, R18, RZ ;  /* 0x0000001203027224 */ /* 0x000fce00078e02ff */
.L_x_149:
[----:B------:R-:W-:Y:S05]  /*ba80*/  BSYNC B1 ;  /* 0x0000000000017941 */ /* 0x000fea0003800000 */
.L_x_148:
        /* <DEDUP_REMOVED lines=8> */
.L_x_151:
[----:B------:R-:W-:Y:S05]  /*bb10*/  BSYNC B1 ;  /* 0x0000000000017941 */ /* 0x000fea0003800000 */
.L_x_150:
        /* <DEDUP_REMOVED lines=8> */
.L_x_153:
[----:B------:R-:W-:Y:S05]  /*bba0*/  BSYNC B1 ;  /* 0x0000000000017941 */ /* 0x000fea0003800000 */
.L_x_152:
        /* <DEDUP_REMOVED lines=8> */
.L_x_155:
[----:B------:R-:W-:Y:S05]  /*bc30*/  BSYNC B1 ;  /* 0x0000000000017941 */ /* 0x000fea0003800000 */
.L_x_154:
        /* <DEDUP_REMOVED lines=8> */
.L_x_157:
[----:B------:R-:W-:Y:S05]  /*bcc0*/  BSYNC B1 ;  /* 0x0000000000017941 */ /* 0x000fea0003800000 */
.L_x_156:
        /* <DEDUP_REMOVED lines=13> */
.L_x_159:
[----:B------:R-:W-:Y:S05]  /*bda0*/  BSYNC B1 ;  /* 0x0000000000017941 */ /* 0x000fea0003800000 */
.L_x_158:
        /* <DEDUP_REMOVED lines=8> */
.L_x_161:
[----:B------:R-:W-:Y:S05]  /*be30*/  BSYNC B1 ;  /* 0x0000000000017941 */ /* 0x000fea0003800000 */
.L_x_160:
        /* <DEDUP_REMOVED lines=8> */
.L_x_163:
[----:B------:R-:W-:Y:S05]  /*bec0*/  BSYNC B1 ;  /* 0x0000000000017941 */ /* 0x000fea0003800000 */
.L_x_162:
        /* <DEDUP_REMOVED lines=8> */
.L_x_165:
[----:B------:R-:W-:Y:S05]  /*bf50*/  BSYNC B1 ;  /* 0x0000000000017941 */ /* 0x000fea0003800000 */
.L_x_164:
        /* <DEDUP_REMOVED lines=8> */
.L_x_167:
[----:B------:R-:W-:Y:S05]  /*bfe0*/  BSYNC B1 ;  /* 0x0000000000017941 */ /* 0x000fea0003800000 */
.L_x_166:
        /* <DEDUP_REMOVED lines=13> */
.L_x_169:
[----:B------:R-:W-:Y:S05]  /*c0c0*/  BSYNC B1 ;  /* 0x0000000000017941 */ /* 0x000fea0003800000 */
.L_x_168:
        /* <DEDUP_REMOVED lines=8> */
.L_x_171:
[----:B------:R-:W-:Y:S05]  /*c150*/  BSYNC B1 ;  /* 0x0000000000017941 */ /* 0x000fea0003800000 */
.L_x_170:
        /* <DEDUP_REMOVED lines=8> */
.L_x_173:
[----:B------:R-:W-:Y:S05]  /*c1e0*/  BSYNC B1 ;  /* 0x0000000000017941 */ /* 0x000fea0003800000 */
.L_x_172:
        /* <DEDUP_REMOVED lines=8> */
.L_x_175:
[----:B------:R-:W-:Y:S05]  /*c270*/  BSYNC B1 ;  /* 0x0000000000017941 */ /* 0x000fea0003800000 */
.L_x_174:
        /* <DEDUP_REMOVED lines=8> */
.L_x_177:
[----:B------:R-:W-:Y:S05]  /*c300*/  BSYNC B1 ;  /* 0x0000000000017941 */ /* 0x000fea0003800000 */
.L_x_176:
        /* <DEDUP_REMOVED lines=13> */
.L_x_179:
[----:B------:R-:W-:Y:S05]  /*c3e0*/  BSYNC B1 ;  /* 0x0000000000017941 */ /* 0x000fea0003800000 */
.L_x_178:
        /* <DEDUP_REMOVED lines=8> */
.L_x_181:
[----:B------:R-:W-:Y:S05]  /*c470*/  BSYNC B1 ;  /* 0x0000000000017941 */ /* 0x000fea0003800000 */
.L_x_180:
        /* <DEDUP_REMOVED lines=8> */
.L_x_183:
[----:B------:R-:W-:Y:S05]  /*c500*/  BSYNC B1 ;  /* 0x0000000000017941 */ /* 0x000fea0003800000 */
.L_x_182:
        /* <DEDUP_REMOVED lines=8> */
.L_x_185:
[----:B------:R-:W-:Y:S05]  /*c590*/  BSYNC B1 ;  /* 0x0000000000017941 */ /* 0x000fea0003800000 */
.L_x_184:
        /* <DEDUP_REMOVED lines=8> */
.L_x_187:
[----:B------:R-:W-:Y:S05]  /*c620*/  BSYNC B1 ;  /* 0x0000000000017941 */ /* 0x000fea0003800000 */
.L_x_186:
        /* <DEDUP_REMOVED lines=13> */
.L_x_189:
[----:B------:R-:W-:Y:S05]  /*c700*/  BSYNC B1 ;  /* 0x0000000000017941 */ /* 0x000fea0003800000 */
.L_x_188:
        /* <DEDUP_REMOVED lines=8> */
.L_x_191:
[----:B------:R-:W-:Y:S05]  /*c790*/  BSYNC B1 ;  /* 0x0000000000017941 */ /* 0x000fea0003800000 */
.L_x_190:
        /* <DEDUP_REMOVED lines=8> */
.L_x_193:
[----:B------:R-:W-:Y:S05]  /*c820*/  BSYNC B1 ;  /* 0x0000000000017941 */ /* 0x000fea0003800000 */
.L_x_192:
        /* <DEDUP_REMOVED lines=8> */
.L_x_195:
[----:B------:R-:W-:Y:S05]  /*c8b0*/  BSYNC B1 ;  /* 0x0000000000017941 */ /* 0x000fea0003800000 */
.L_x_194:
        /* <DEDUP_REMOVED lines=8> */
.L_x_197:
[----:B------:R-:W-:Y:S05]  /*c940*/  BSYNC B1 ;  /* 0x0000000000017941 */ /* 0x000fea0003800000 */
.L_x_196:
        /* <DEDUP_REMOVED lines=13> */
.L_x_199:
[----:B------:R-:W-:Y:S05]  /*ca20*/  BSYNC B1 ;  /* 0x0000000000017941 */ /* 0x000fea0003800000 */
.L_x_198:
        /* <DEDUP_REMOVED lines=8> */
.L_x_201:
[----:B------:R-:W-:Y:S05]  /*cab0*/  BSYNC B1 ;  /* 0x0000000000017941 */ /* 0x000fea0003800000 */
.L_x_200:
        /* <DEDUP_REMOVED lines=8> */
.L_x_203:
[----:B------:R-:W-:Y:S05]  /*cb40*/  BSYNC B1 ;  /* 0x0000000000017941 */ /* 0x000fea0003800000 */
.L_x_202:
        /* <DEDUP_REMOVED lines=8> */
.L_x_205:
[----:B------:R-:W-:Y:S05]  /*cbd0*/  BSYNC B1 ;  /* 0x0000000000017941 */ /* 0x000fea0003800000 */
.L_x_204:
        /* <DEDUP_REMOVED lines=8> */
.L_x_207:
[----:B------:R-:W-:Y:S05]  /*cc60*/  BSYNC B1 ;  /* 0x0000000000017941 */ /* 0x000fea0003800000 */
.L_x_206:
        /* <DEDUP_REMOVED lines=13> */
.L_x_209:
[----:B------:R-:W-:Y:S05]  /*cd40*/  BSYNC B1 ;  /* 0x0000000000017941 */ /* 0x000fea0003800000 */
.L_x_208:
        /* <DEDUP_REMOVED lines=8> */
.L_x_211:
[----:B------:R-:W-:Y:S05]  /*cdd0*/  BSYNC B1 ;  /* 0x0000000000017941 */ /* 0x000fea0003800000 */
.L_x_210:
        /* <DEDUP_REMOVED lines=8> */
.L_x_213:
[----:B------:R-:W-:Y:S05]  /*ce60*/  BSYNC B1 ;  /* 0x0000000000017941 */ /* 0x000fea0003800000 */
.L_x_212:
        /* <DEDUP_REMOVED lines=8> */
.L_x_215:
[----:B------:R-:W-:Y:S05]  /*cef0*/  BSYNC B1 ;  /* 0x0000000000017941 */ /* 0x000fea0003800000 */
.L_x_214:
        /* <DEDUP_REMOVED lines=8> */
.L_x_217:
[----:B------:R-:W-:Y:S05]  /*cf80*/  BSYNC B1 ;  /* 0x0000000000017941 */ /* 0x000fea0003800000 */
.L_x_216:
        /* <DEDUP_REMOVED lines=13> */
.L_x_219:
[----:B------:R-:W-:Y:S05]  /*d060*/  BSYNC B1 ;  /* 0x0000000000017941 */ /* 0x000fea0003800000 */
.L_x_218:
        /* <DEDUP_REMOVED lines=8> */
.L_x_221:
[----:B------:R-:W-:Y:S05]  /*d0f0*/  BSYNC B1 ;  /* 0x0000000000017941 */ /* 0x000fea0003800000 */
.L_x_220:
        /* <DEDUP_REMOVED lines=8> */
.L_x_223:
[----:B------:R-:W-:Y:S05]  /*d180*/  BSYNC B1 ;  /* 0x0000000000017941 */ /* 0x000fea0003800000 */
.L_x_222:
        /* <DEDUP_REMOVED lines=8> */
.L_x_225:
[----:B------:R-:W-:Y:S05]  /*d210*/  BSYNC B1 ;  /* 0x0000000000017941 */ /* 0x000fea0003800000 */
.L_x_224:
        /* <DEDUP_REMOVED lines=8> */
.L_x_227:
[----:B------:R-:W-:Y:S05]  /*d2a0*/  BSYNC B1 ;  /* 0x0000000000017941 */ /* 0x000fea0003800000 */
.L_x_226:
        /* <DEDUP_REMOVED lines=13> */
.L_x_229:
[----:B------:R-:W-:Y:S05]  /*d380*/  BSYNC B1 ;  /* 0x0000000000017941 */ /* 0x000fea0003800000 */
.L_x_228:
        /* <DEDUP_REMOVED lines=8> */
.L_x_231:
[----:B------:R-:W-:Y:S05]  /*d410*/  BSYNC B1 ;  /* 0x0000000000017941 */ /* 0x000fea0003800000 */
.L_x_230:
        /* <DEDUP_REMOVED lines=8> */
.L_x_233:
[----:B------:R-:W-:Y:S05]  /*d4a0*/  BSYNC B1 ;  /* 0x0000000000017941 */ /* 0x000fea0003800000 */
.L_x_232:
        /* <DEDUP_REMOVED lines=8> */
.L_x_235:
[----:B------:R-:W-:Y:S05]  /*d530*/  BSYNC B1 ;  /* 0x0000000000017941 */ /* 0x000fea0003800000 */
.L_x_234:
        /* <DEDUP_REMOVED lines=8> */
.L_x_237:
[----:B------:R-:W-:Y:S05]  /*d5c0*/  BSYNC B1 ;  /* 0x0000000000017941 */ /* 0x000fea0003800000 */
.L_x_236:
        /* <DEDUP_REMOVED lines=13> */
.L_x_239:
[----:B------:R-:W-:Y:S05]  /*d6a0*/  BSYNC B1 ;  /* 0x0000000000017941 */ /* 0x000fea0003800000 */
.L_x_238:
        /* <DEDUP_REMOVED lines=8> */
.L_x_241:
[----:B------:R-:W-:Y:S05]  /*d730*/  BSYNC B1 ;  /* 0x0000000000017941 */ /* 0x000fea0003800000 */
.L_x_240:
        /* <DEDUP_REMOVED lines=8> */
.L_x_243:
[----:B------:R-:W-:Y:S05]  /*d7c0*/  BSYNC B1 ;  /* 0x0000000000017941 */ /* 0x000fea0003800000 */
.L_x_242:
        /* <DEDUP_REMOVED lines=8> */
.L_x_245:
[----:B------:R-:W-:Y:S05]  /*d850*/  BSYNC B1 ;  /* 0x0000000000017941 */ /* 0x000fea0003800000 */
.L_x_244:
        /* <DEDUP_REMOVED lines=8> */
.L_x_247:
[----:B------:R-:W-:Y:S05]  /*d8e0*/  BSYNC B1 ;  /* 0x0000000000017941 */ /* 0x000fea0003800000 */
.L_x_246:
        /* <DEDUP_REMOVED lines=13> */
.L_x_249:
[----:B------:R-:W-:Y:S05]  /*d9c0*/  BSYNC B1 ;  /* 0x0000000000017941 */ /* 0x000fea0003800000 */
.L_x_248:
        /* <DEDUP_REMOVED lines=8> */
.L_x_251:
[----:B------:R-:W-:Y:S05]  /*da50*/  BSYNC B1 ;  /* 0x0000000000017941 */ /* 0x000fea0003800000 */
.L_x_250:
        /* <DEDUP_REMOVED lines=8> */
.L_x_253:
[----:B------:R-:W-:Y:S05]  /*dae0*/  BSYNC B1 ;  /* 0x0000000000017941 */ /* 0x000fea0003800000 */
.L_x_252:
        /* <DEDUP_REMOVED lines=8> */
.L_x_255:
[----:B------:R-:W-:Y:S05]  /*db70*/  BSYNC B1 ;  /* 0x0000000000017941 */ /* 0x000fea0003800000 */
.L_x_254:
        /* <DEDUP_REMOVED lines=8> */
.L_x_257:
[----:B------:R-:W-:Y:S05]  /*dc00*/  BSYNC B1 ;  /* 0x0000000000017941 */ /* 0x000fea0003800000 */
.L_x_256:
        /* <DEDUP_REMOVED lines=13> */
.L_x_259:
[----:B------:R-:W-:Y:S05]  /*dce0*/  BSYNC B1 ;  /* 0x0000000000017941 */ /* 0x000fea0003800000 */
.L_x_258:
        /* <DEDUP_REMOVED lines=8> */
.L_x_261:
[----:B------:R-:W-:Y:S05]  /*dd70*/  BSYNC B1 ;  /* 0x0000000000017941 */ /* 0x000fea0003800000 */
.L_x_260:
        /* <DEDUP_REMOVED lines=8> */
.L_x_263:
[----:B------:R-:W-:Y:S05]  /*de00*/  BSYNC B1 ;  /* 0x0000000000017941 */ /* 0x000fea0003800000 */
.L_x_262:
        /* <DEDUP_REMOVED lines=8> */
.L_x_265:
[----:B------:R-:W-:Y:S05]  /*de90*/  BSYNC B1 ;  /* 0x0000000000017941 */ /* 0x000fea0003800000 */
.L_x_264:
        /* <DEDUP_REMOVED lines=8> */
.L_x_267:
[----:B------:R-:W-:Y:S05]  /*df20*/  BSYNC B1 ;  /* 0x0000000000017941 */ /* 0x000fea0003800000 */
.L_x_266:
        /* <DEDUP_REMOVED lines=13> */
.L_x_269:
[----:B------:R-:W-:Y:S05]  /*e000*/  BSYNC B1 ;  /* 0x0000000000017941 */ /* 0x000fea0003800000 */
.L_x_268:
        /* <DEDUP_REMOVED lines=8> */
.L_x_271:
[----:B------:R-:W-:Y:S05]  /*e090*/  BSYNC B1 ;  /* 0x0000000000017941 */ /* 0x000fea0003800000 */
.L_x_270:
        /* <DEDUP_REMOVED lines=8> */
.L_x_273:
[----:B------:R-:W-:Y:S05]  /*e120*/  BSYNC B1 ;  /* 0x0000000000017941 */ /* 0x000fea0003800000 */
.L_x_272:
        /* <DEDUP_REMOVED lines=8> */
.L_x_275:
[----:B------:R-:W-:Y:S05]  /*e1b0*/  BSYNC B1 ;  /* 0x0000000000017941 */ /* 0x000fea0003800000 */
.L_x_274:
        /* <DEDUP_REMOVED lines=8> */
.L_x_277:
[----:B------:R-:W-:Y:S05]  /*e240*/  BSYNC B1 ;  /* 0x0000000000017941 */ /* 0x000fea0003800000 */
.L_x_276:
[----:B-1----:R-:W2:Y:S01]  /*e250*/  LDL.LU R3, [R1+0x1e0] ;  /* 0x0001e00001037983 */ /* 0x002ea20000300800 */
[C---:B------:R-:W-:Y:S01]  /*e260*/  ISETP.LT.OR P2, PT, R0.reuse, 0xf2, !P1 ;  /* 0x000000f20000780c */ /* 0x040fe20004f41670 */
[----:B------:R-:W-:Y:S01]  /*e270*/  BSSY B1, `(.L_x_278) ;  /* 0x000000c000017945 */ /* 0x000fe20003800000 */
[----:B------:R-:W-:Y:S02]  /*e280*/  ISETP.LT.OR P6, PT, R0, 0xf9, !P1 ;  /* 0x000000f90000780c */ /* 0x000fe40004fc1670 */
[----:B------:R-:W-:Y:S02]  /*e290*/  IADD3 R163, P3, R160, 0x80, RZ ;  /* 0x00000080a0a37810 */ /* 0x000fe40007f7e0ff */
        /* <DEDUP_REMOVED lines=9> */
.L_x_279:
[----:B------:R-:W-:Y:S05]  /*e330*/  BSYNC B1 ;  /* 0x0000000000017941 */ /* 0x000fea0003800000 */
.L_x_278:
        /* <DEDUP_REMOVED lines=8> */
.L_x_281:
[----:B------:R-:W-:Y:S05]  /*e3c0*/  BSYNC B1 ;  /* 0x0000000000017941 */ /* 0x000fea0003800000 */
.L_x_280:
        /* <DEDUP_REMOVED lines=8> */
.L_x_283:
[----:B------:R-:W-:Y:S05]  /*e450*/  BSYNC B1 ;  /* 0x0000000000017941 */ /* 0x000fea0003800000 */
.L_x_282:
        /* <DEDUP_REMOVED lines=8> */
.L_x_285:
[----:B------:R-:W-:Y:S05]  /*e4e0*/  BSYNC B1 ;  /* 0x0000000000017941 */ /* 0x000fea0003800000 */
.L_x_284:
[----:B-1----:R-:W2:Y:S01]  /*e4f0*/  LDL.LU R3, [R1+0x1f0] ;  /* 0x0001f00001037983 */ /* 0x002ea20000300800 */
[----:B------:R-:W-:Y:S01]  /*e500*/  BSSY B1, `(.L_x_286) ;  /* 0x0000008000017945 */ /* 0x000fe20003800000 */
[----:B------:R-:W-:-:S04]  /*e510*/  IMAD.WIDE.U32 R160, R163, R20, R158 ;  /* 0x00000014a3a07225 */ /* 0x000fc800078e009e */
[----:B--2---:R-:W-:-:S05]  /*e520*/  @!P6 IMAD R3, R3, R17, R2 ;  /* 0x000000110303e224 */ /* 0x004fca00078e0202 */
[----:B------:R1:W-:Y:S01]  /*e530*/  @!P6 STG.E.U8 desc[UR36][R4.64+0xf8], R3 ;  /* 0x0000f8030400e986 */ /* 0x0003e2000c101124 */
[----:B------:R-:W-:Y:S05]  /*e540*/  @P1 BRA `(.L_x_287) ;  /* 0x00000000000c1947 */ /* 0x000fea0003800000 */
[----:B------:R-:W1:Y:S02]  /*e550*/  LDG.E.U8 R16, desc[UR36][R14.64+0xf9] ;  /* 0x0000f9240e107981 */ /* 0x000e64000c1e1100 */
[----:B-1----:R-:W-:-:S05]  /*e560*/  PRMT R3, R16, 0x8880, RZ ;  /* 0x0000888010037816 */ /* 0x002fca00000000ff */
[----:B------:R-:W-:-:S07]  /*e570*/  IMAD R2, R3, R18, RZ ;  /* 0x0000001203027224 */ /* 0x000fce00078e02ff */
.L_x_287:
[----:B------:R-:W-:Y:S05]  /*e580*/  BSYNC B1 ;  /* 0x0000000000017941 */ /* 0x000fea0003800000 */
.L_x_286:
[----:B-1----:R-:W2:Y:S01]  /*e590*/  LDL.LU R3, [R1+0x1f4] ;  /* 0x0001f40001037983 */ /* 0x002ea20000300800 */
[----:B------:R-:W-:Y:S01]  /*e5a0*/  IMAD.WIDE.U32 R158, R163, R20, R152 ;  /* 0x00000014a39e7225 */ /* 0x000fe200078e0098 */
[----:B0-----:R-:W-:Y:S01]  /*e5b0*/  IADD3.X R15, RZ, UR9, RZ, P3, !PT ;  /* 0x00000009ff0f7c10 */ /* 0x001fe20009ffe4ff */
[----:B------:R-:W-:Y:S01]  /*e5c0*/  BSSY B1, `(.L_x_288) ;  /* 0x000000e000017945 */ /* 0x000fe20003800000 */
[----:B------:R-:W-:Y:S02]  /*e5d0*/  ISETP.GE.AND P2, PT, R154, 0x81, PT ;  /* 0x000000819a00780c */ /* 0x000fe40003f46270 */
[----:B------:R-:W-:Y:S01]  /*e5e0*/  IADD3 R156, P5, P4, R156, R22, R160 ;  /* 0x000000169c9c7210 */ /* 0x000fe20007cbe0a0 */
[----:B------:R-:W-:Y:S01]  /*e5f0*/  IMAD R20, R15, R20, RZ ;  /* 0x000000140f147224 */ /* 0x000fe200078e02ff */
[----:B------:R-:W-:Y:S02]  /*e600*/  ISETP.LT.OR P6, PT, R0, 0x1, !P2 ;  /* 0x000000010000780c */ /* 0x000fe400057c1670 */
[----:B------:R-:W-:Y:S01]  /*e610*/  IADD3 R14, P3, R158, R22, RZ ;  /* 0x000000169e0e7210 */ /* 0x000fe20007f7e0ff */
[----:B--2---:R-:W-:-:S05]  /*e620*/  @!P1 IMAD R3, R3, R17, R2 ;  /* 0x0000001103039224 */ /* 0x004fca00078e0202 */
[----:B------:R0:W-:Y:S01]  /*e630*/  @!P1 STG.E.U8 desc[UR36][R4.64+0xf9], R3 ;  /* 0x0000f90304009986 */ /* 0x0001e2000c101124 */
[C---:B------:R-:W-:Y:S02]  /*e640*/  ISETP.LT.OR P1, PT, R0.reuse, 0xf9, !P0 ;  /* 0x000000f90000780c */ /* 0x040fe40004721670 */
[----:B------:R-:W-:-:S11]  /*e650*/  ISETP.LT.OR P0, PT, R0, 0xfa, !P0 ;  /* 0x000000fa0000780c */ /* 0x000fd60004701670 */
[----:B0-----:R-:W-:Y:S05]  /*e660*/  @P1 BRA `(.L_x_289) ;  /* 0x00000000000c1947 */ /* 0x001fea0003800000 */
[----:B------:R-:W2:Y:S02]  /*e670*/  LDG.E.U8 R16, desc[UR36][R12.64+0xf8] ;  /* 0x0000f8240c107981 */ /* 0x000ea4000c1e1100 */
[----:B--2---:R-:W-:-:S05]  /*e680*/  PRMT R3, R16, 0x8880, RZ ;  /* 0x0000888010037816 */ /* 0x004fca00000000ff */
[----:B------:R-:W-:-:S07]  /*e690*/  IMAD R2, R3, R18, RZ ;  /* 0x0000001203027224 */ /* 0x000fce00078e02ff */
.L_x_289:
[----:B------:R-:W-:Y:S05]  /*e6a0*/  BSYNC B1 ;  /* 0x0000000000017941 */ /* 0x000fea0003800000 */
.L_x_288:
[----:B------:R-:W2:Y:S01]  /*e6b0*/  LDL.LU R3, [R1+0x1f8] ;  /* 0x0001f80001037983 */ /* 0x000ea20000300800 */
[----:B------:R-:W-:Y:S01]  /*e6c0*/  BSSY B1, `(.L_x_290) ;  /* 0x0000008000017945 */ /* 0x000fe20003800000 */
[----:B------:R-:W-:Y:S02]  /*e6d0*/  IMAD R21, R163, R21, R20 ;  /* 0x00000015a3157224 */ /* 0x000fe400078e0214 */
[----:B--2---:R-:W-:-:S05]  /*e6e0*/  @!P1 IMAD R3, R3, R17, R2 ;  /* 0x0000001103039224 */ /* 0x004fca00078e0202 */
[----:B------:R0:W-:Y:S01]  /*e6f0*/  @!P1 STG.E.U8 desc[UR36][R10.64+0xf8], R3 ;  /* 0x0000f8030a009986 */ /* 0x0001e2000c101124 */
[----:B------:R-:W-:Y:S05]  /*e700*/  @P0 BRA `(.L_x_291) ;  /* 0x00000000000c0947 */ /* 0x000fea0003800000 */
[----:B------:R-:W0:Y:S02]  /*e710*/  LDG.E.U8 R16, desc[UR36][R12.64+0xf9] ;  /* 0x0000f9240c107981 */ /* 0x000e24000c1e1100 */
[----:B0-----:R-:W-:-:S05]  /*e720*/  PRMT R3, R16, 0x8880, RZ ;  /* 0x0000888010037816 */ /* 0x001fca00000000ff */
[----:B------:R-:W-:-:S07]  /*e730*/  IMAD R2, R3, R18, RZ ;  /* 0x0000001203027224 */ /* 0x000fce00078e02ff */
.L_x_291:
[----:B------:R-:W-:Y:S05]  /*e740*/  BSYNC B1 ;  /* 0x0000000000017941 */ /* 0x000fea0003800000 */
.L_x_290:
[----:B0-----:R-:W2:Y:S01]  /*e750*/  LDL.LU R3, [R1+0x1fc] ;  /* 0x0001fc0001037983 */ /* 0x001ea20000300800 */
[----:B------:R-:W-:Y:S01]  /*e760*/  BSSY B1, `(.L_x_292) ;  /* 0x0000009000017945 */ /* 0x000fe20003800000 */
[----:B------:R-:W-:Y:S01]  /*e770*/  IADD3.X R15, R23, R159, R21, P3, !PT ;  /* 0x0000009f170f7210 */ /* 0x000fe20001ffe415 */
[----:B------:R-:W-:Y:S02]  /*e780*/  IMAD.IADD R160, R21, 0x1, R161 ;  /* 0x0000000115a07824 */ /* 0x000fe400078e02a1 */
[----:B--2---:R-:W-:-:S05]  /*e790*/  @!P0 IMAD R3, R3, R17, R2 ;  /* 0x0000001103038224 */ /* 0x004fca00078e0202 */
[----:B------:R0:W-:Y:S01]  /*e7a0*/  @!P0 STG.E.U8 desc[UR36][R10.64+0xf9], R3 ;  /* 0x0000f9030a008986 */ /* 0x0001e2000c101124 */
[----:B------:R-:W-:Y:S05]  /*e7b0*/  @P6 BRA `(.L_x_293) ;  /* 0x00000000000c6947 */ /* 0x000fea0003800000 */
[----:B------:R-:W0:Y:S02]  /*e7c0*/  LDG.E.U8 R16, desc[UR36][R14.64] ;  /* 0x000000240e107981 */ /* 0x000e24000c1e1100 */
[----:B0-----:R-:W-:-:S05]  /*e7d0*/  PRMT R3, R16, 0x8880, RZ ;  /* 0x0000888010037816 */ /* 0x001fca00000000ff */
[----:B------:R-:W-:-:S07]  /*e7e0*/  IMAD R2, R3, R18, RZ ;  /* 0x0000001203027224 */ /* 0x000fce00078e02ff */
.L_x_293:
[----:B------:R-:W-:Y:S05]  /*e7f0*/  BSYNC B1 ;  /* 0x0000000000017941 */ /* 0x000fea0003800000 */
.L_x_292:
[----:B------:R-:W-:Y:S01]  /*e800*/  ISETP.LT.OR P3, PT, R0, 0x2, !P2 ;  /* 0x000000020000780c */ /* 0x000fe20005761670 */
[----:B0-----:R-:W-:Y:S01]  /*e810*/  @!P6 IMAD R3, R24, R17, R2 ;  /* 0x000000111803e224 */ /* 0x001fe200078e0202 */
[----:B------:R-:W-:Y:S01]  /*e820*/  ISETP.GE.AND P0, PT, R154, 0x89, PT ;  /* 0x000000899a00780c */ /* 0x000fe20003f06270 */
[----:B------:R-:W-:Y:S01]  /*e830*/  BSSY B1, `(.L_x_294) ;  /* 0x000000b000017945 */ /* 0x000fe20003800000 */
[----:B------:R-:W-:Y:S02]  /*e840*/  IADD3.X R157, R153, R23, R160, P5, P4 ;  /* 0x00000017999d7210 */ /* 0x000fe40002fe84a0 */
[----:B------:R0:W-:Y:S01]  /*e850*/  @!P6 STG.E.U8 desc[UR36][R6.64], R3 ;  /* 0x000000030600e986 */ /* 0x0001e2000c101124 */
[C---:B------:R-:W-:Y:S02]  /*e860*/  ISETP.LT.OR P4, PT, R0.reuse, 0x1, !P0 ;  /* 0x000000010000780c */ /* 0x040fe40004781670 */
[C---:B------:R-:W-:Y:S02]  /*e870*/  ISETP.LT.OR P5, PT, R0.reuse, 0x2, !P0 ;  /* 0x000000020000780c */ /* 0x040fe400047a1670 */
[----:B------:R-:W-:-:S02]  /*e880*/  ISETP.LT.OR P6, PT, R0, 0x9, !P2 ;  /* 0x000000090000780c */ /* 0x000fc400057c1670 */
[----:B------:R-:W-:Y:S01]  /*e890*/  ISETP.LT.OR P1, PT, R0, 0xa, !P2 ;  /* 0x0000000a0000780c */ /* 0x000fe20005721670 */
[----:B------:R-:W-:-:S12]  /*e8a0*/  @P3 BRA `(.L_x_295) ;  /* 0x00000000000c3947 */ /* 0x000fd80003800000 */
[----:B------:R-:W0:Y:S02]  /*e8b0*/  LDG.E.U8 R16, desc[UR36][R14.64+0x1] ;  /* 0x000001240e107981 */ /* 0x000e24000c1e1100 */
[----:B0-----:R-:W-:-:S05]  /*e8c0*/  PRMT R3, R16, 0x8880, RZ ;  /* 0x0000888010037816 */ /* 0x001fca00000000ff */
[----:B------:R-:W-:-:S07]  /*e8d0*/  IMAD R2, R3, R18, RZ ;  /* 0x0000001203027224 */ /* 0x000fce00078e02ff */
.L_x_295:
[----:B------:R-:W-:Y:S05]  /*e8e0*/  BSYNC B1 ;  /* 0x0000000000017941 */ /* 0x000fea0003800000 */
.L_x_294:
[----:B------:R-:W-:Y:S01]  /*e8f0*/  @!P3 IMAD R25, R25, R17, R2 ;  /* 0x000000111919b224 */ /* 0x000fe200078e0202 */
[----:B------:R-:W-:Y:S04]  /*e900*/  BSSY B1, `(.L_x_296) ;  /* 0x0000006000017945 */ /* 0x000fe80003800000 */
[----:B------:R1:W-:Y:S01]  /*e910*/  @!P3 STG.E.U8 desc[UR36][R6.64+0x1], R25 ;  /* 0x000001190600b986 */ /* 0x0003e2000c101124 */
[----:B------:R-:W-:Y:S05]  /*e920*/  @P4 BRA `(.L_x_297) ;  /* 0x00000000000c4947 */ /* 0x000fea0003800000 */
[----:B------:R-:W0:Y:S02]  /*e930*/  LDG.E.U8 R16, desc[UR36][R156.64] ;  /* 0x000000249c107981 */ /* 0x000e24000c1e1100 */
[----:B0-----:R-:W-:-:S05]  /*e940*/  PRMT R3, R16, 0x8880, RZ ;  /* 0x0000888010037816 */ /* 0x001fca00000000ff */
[----:B------:R-:W-:-:S07]  /*e950*/  IMAD R2, R3, R18, RZ ;  /* 0x0000001203027224 */ /* 0x000fce00078e02ff */
.L_x_297:
[----:B------:R-:W-:Y:S05]  /*e960*/  BSYNC B1 ;  /* 0x0000000000017941 */ /* 0x000fea0003800000 */
.L_x_296:
[----:B0-----:R-:W-:Y:S01]  /*e970*/  @!P4 IMAD R3, R26, R17, R2 ;  /* 0x000000111a03c224 */ /* 0x001fe200078e0202 */
[----:B------:R-:W-:Y:S04]  /*e980*/  BSSY B1, `(.L_x_298) ;  /* 0x0000006000017945 */ /* 0x000fe80003800000 */
[----:B------:R0:W-:Y:S01]  /*e990*/  @!P4 STG.E.U8 desc[UR36][R8.64], R3 ;  /* 0x000000030800c986 */ /* 0x0001e2000c101124 */
[----:B------:R-:W-:Y:S05]  /*e9a0*/  @P5 BRA `(.L_x_299) ;  /* 0x00000000000c5947 */ /* 0x000fea0003800000 */
[----:B------:R-:W0:Y:S02]  /*e9b0*/  LDG.E.U8 R16, desc[UR36][R156.64+0x1] ;  /* 0x000001249c107981 */ /* 0x000e24000c1e1100 */
[----:B0-----:R-:W-:-:S05]  /*e9c0*/  PRMT R3, R16, 0x8880, RZ ;  /* 0x0000888010037816 */ /* 0x001fca00000000ff */
[----:B------:R-:W-:-:S07]  /*e9d0*/  IMAD R2, R3, R18, RZ ;  /* 0x0000001203027224 */ /* 0x000fce00078e02ff */
.L_x_299:
[----:B------:R-:W-:Y:S05]  /*e9e0*/  BSYNC B1 ;  /* 0x0000000000017941 */ /* 0x000fea0003800000 */
.L_x_298:
[----:B------:R-:W-:Y:S01]  /*e9f0*/  @!P5 IMAD R27, R27, R17, R2 ;  /* 0x000000111b1bd224 */ /* 0x000fe200078e0202 */
[----:B------:R-:W-:Y:S04]  /*ea00*/  BSSY B1, `(.L_x_300) ;  /* 0x0000006000017945 */ /* 0x000fe80003800000 */
[----:B------:R2:W-:Y:S01]  /*ea10*/  @!P5 STG.E.U8 desc[UR36][R8.64+0x1], R27 ;  /* 0x0000011b0800d986 */ /* 0x0005e2000c101124 */
[----:B------:R-:W-:Y:S05]  /*ea20*/  @P6 BRA `(.L_x_301) ;  /* 0x00000000000c6947 */ /* 0x000fea0003800000 */
[----:B------:R-:W0:Y:S02]  /*ea30*/  LDG.E.U8 R16, desc[UR36][R14.64+0x8] ;  /* 0x000008240e107981 */ /* 0x000e24000c1e1100 */
[----:B0-----:R-:W-:-:S05]  /*ea40*/  PRMT R3, R16, 0x8880, RZ ;  /* 0x0000888010037816 */ /* 0x001fca00000000ff */
[----:B------:R-:W-:-:S07]  /*ea50*/  IMAD R2, R3, R18, RZ ;  /* 0x0000001203027224 */ /* 0x000fce00078e02ff */
.L_x_301:
[----:B------:R-:W-:Y:S05]  /*ea60*/  BSYNC B1 ;  /* 0x0000000000017941 */ /* 0x000fea0003800000 */
.L_x_300:
[----:B0-----:R-:W-:Y:S01]  /*ea70*/  @!P6 IMAD R3, R28, R17, R2 ;  /* 0x000000111c03e224 */ /* 0x001fe200078e0202 */
[----:B------:R-:W-:Y:S04]  /*ea80*/  BSSY B1, `(.L_x_302) ;  /* 0x0000006000017945 */ /* 0x000fe80003800000 */
[----:B------:R0:W-:Y:S01]  /*ea90*/  @!P6 STG.E.U8 desc[UR36][R6.64+0x8], R3 ;  /* 0x000008030600e986 */ /* 0x0001e2000c101124 */
[----:B------:R-:W-:Y:S05]  /*eaa0*/  @P1 BRA `(.L_x_303) ;  /* 0x00000000000c1947 */ /* 0x000fea0003800000 */
[----:B------:R-:W0:Y:S02]  /*eab0*/  LDG.E.U8 R16, desc[UR36][R14.64+0x9] ;  /* 0x000009240e107981 */ /* 0x000e24000c1e1100 */
[----:B0-----:R-:W-:-:S05]  /*eac0*/  PRMT R3, R16, 0x8880, RZ ;  /* 0x0000888010037816 */ /* 0x001fca00000000ff */
[----:B------:R-:W-:-:S07]  /*ead0*/  IMAD R2, R3, R18, RZ ;  /* 0x0000001203027224 */ /* 0x000fce00078e02ff */
.L_x_303:
[----:B------:R-:W-:Y:S05]  /*eae0*/  BSYNC B1 ;  /* 0x0000000000017941 */ /* 0x000fea0003800000 */
.L_x_302:
[C---:B------:R-:W-:Y:S01]  /*eaf0*/  ISETP.LT.OR P4, PT, R0.reuse, 0x9, !P0 ;  /* 0x000000090000780c */ /* 0x040fe20004781670 */
[----:B------:R-:W-:Y:S01]  /*eb00*/  @!P1 IMAD R29, R29, R17, R2 ;  /* 0x000000111d1d9224 */ /* 0x000fe200078e0202 */
[----:B------:R-:W-:Y:S01]  /*eb10*/  BSSY B1, `(.L_x_304) ;  /* 0x000000a000017945 */ /* 0x000fe20003800000 */
[C---:B------:R-:W-:Y:S02]  /*eb20*/  ISETP.LT.OR P3, PT, R0.reuse, 0xa, !P0 ;  /* 0x0000000a0000780c */ /* 0x040fe40004761670 */
[C---:B------:R-:W-:Y:S01]  /*eb30*/  ISETP.LT.OR P5, PT, R0.reuse, 0x11, !P2 ;  /* 0x000000110000780c */ /* 0x040fe200057a1670 */
[----:B------:R3:W-:Y:S01]  /*eb40*/  @!P1 STG.E.U8 desc[UR36][R6.64+0x9], R29 ;  /* 0x0000091d06009986 */ /* 0x0007e2000c101124 */
[C---:B------:R-:W-:Y:S02]  /*eb50*/  ISETP.LT.OR P6, PT, R0.reuse, 0x12, !P2 ;  /* 0x000000120000780c */ /* 0x040fe400057c1670 */
[----:B------:R-:W-:-:S04]  /*eb60*/  ISETP.LT.OR P1, PT, R0, 0x11, !P0 ;  /* 0x000000110000780c */ /* 0x000fc80004721670 */
[----:B------:R-:W-:Y:S09]  /*eb70*/  @P4 BRA `(.L_x_305) ;  /* 0x00000000000c4947 */ /* 0x000ff20003800000 */
[----:B------:R-:W0:Y:S02]  /*eb80*/  LDG.E.U8 R16, desc[UR36][R156.64+0x8] ;  /* 0x000008249c107981 */ /* 0x000e24000c1e1100 */
[----:B0-----:R-:W-:-:S05]  /*eb90*/  PRMT R3, R16, 0x8880, RZ ;  /* 0x0000888010037816 */ /* 0x001fca00000000ff */
[----:B------:R-:W-:-:S07]  /*eba0*/  IMAD R2, R3, R18, RZ ;  /* 0x0000001203027224 */ /* 0x000fce00078e02ff */
.L_x_305:
[----:B------:R-:W-:Y:S05]  /*ebb0*/  BSYNC B1 ;  /* 0x0000000000017941 */ /* 0x000fea0003800000 */
.L_x_304:
[----:B0-----:R-:W-:Y:S01]  /*ebc0*/  @!P4 IMAD R3, R30, R17, R2 ;  /* 0x000000111e03c224 */ /* 0x001fe200078e0202 */
[----:B------:R-:W-:Y:S04]  /*ebd0*/  BSSY B1, `(.L_x_306) ;  /* 0x0000006000017945 */ /* 0x000fe80003800000 */
[----:B------:R0:W-:Y:S01]  /*ebe0*/  @!P4 STG.E.U8 desc[UR36][R8.64+0x8], R3 ;  /* 0x000008030800c986 */ /* 0x0001e2000c101124 */
[----:B------:R-:W-:Y:S05]  /*ebf0*/  @P3 BRA `(.L_x_307) ;  /* 0x00000000000c3947 */ /* 0x000fea0003800000 */
[----:B------:R-:W0:Y:S02]  /*ec00*/  LDG.E.U8 R16, desc[UR36][R156.64+0x9] ;  /* 0x000009249c107981 */ /* 0x000e24000c1e1100 */
[----:B0-----:R-:W-:-:S05]  /*ec10*/  PRMT R3, R16, 0x8880, RZ ;  /* 0x0000888010037816 */ /* 0x001fca00000000ff */
[----:B------:R-:W-:-:S07]  /*ec20*/  IMAD R2, R3, R18, RZ ;  /* 0x0000001203027224 */ /* 0x000fce00078e02ff */
.L_x_307:
[----:B------:R-:W-:Y:S05]  /*ec30*/  BSYNC B1 ;  /* 0x0000000000017941 */ /* 0x000fea0003800000 */
.L_x_306:
[----:B------:R-:W-:Y:S01]  /*ec40*/  @!P3 IMAD R31, R31, R17, R2 ;  /* 0x000000111f1fb224 */ /* 0x000fe200078e0202 */
[----:B------:R-:W-:Y:S04]  /*ec50*/  BSSY B1, `(.L_x_308) ;  /* 0x0000006000017945 */ /* 0x000fe80003800000 */
[----:B------:R4:W-:Y:S01]  /*ec60*/  @!P3 STG.E.U8 desc[UR36][R8.64+0x9], R31 ;  /* 0x0000091f0800b986 */ /* 0x0009e2000c101124 */
[----:B------:R-:W-:Y:S05]  /*ec70*/  @P5 BRA `(.L_x_309) ;  /* 0x00000000000c5947 */ /* 0x000fea0003800000 */
[----:B------:R-:W0:Y:S02]  /*ec80*/  LDG.E.U8 R16, desc[UR36][R14.64+0x10] ;  /* 0x000010240e107981 */ /* 0x000e24000c1e1100 */
[----:B0-----:R-:W-:-:S05]  /*ec90*/  PRMT R3, R16, 0x8880, RZ ;  /* 0x0000888010037816 */ /* 0x001fca00000000ff */
[----:B------:R-:W-:-:S07]  /*eca0*/  IMAD R2, R3, R18, RZ ;  /* 0x0000001203027224 */ /* 0x000fce00078e02ff */
.L_x_309:
[----:B------:R-:W-:Y:S05]  /*ecb0*/  BSYNC B1 ;  /* 0x0000000000017941 */ /* 0x000fea0003800000 */
.L_x_308:
[----:B0-----:R-:W-:Y:S01]  /*ecc0*/  @!P5 IMAD R3, R32, R17, R2 ;  /* 0x000000112003d224 */ /* 0x001fe200078e0202 */
[----:B------:R-:W-:Y:S04]  /*ecd0*/  BSSY B1, `(.L_x_310) ;  /* 0x0000006000017945 */ /* 0x000fe80003800000 */
[----:B------:R0:W-:Y:S01]  /*ece0*/  @!P5 STG.E.U8 desc[UR36][R6.64+0x10], R3 ;  /* 0x000010030600d986 */ /* 0x0001e2000c101124 */
[----:B------:R-:W-:Y:S05]  /*ecf0*/  @P6 BRA `(.L_x_311) ;  /* 0x00000000000c6947 */ /* 0x000fea0003800000 */
[----:B------:R-:W0:Y:S02]  /*ed00*/  LDG.E.U8 R16, desc[UR36][R14.64+0x11] ;  /* 0x000011240e107981 */ /* 0x000e24000c1e1100 */
[----:B0-----:R-:W-:-:S05]  /*ed10*/  PRMT R3, R16, 0x8880, RZ ;  /* 0x0000888010037816 */ /* 0x001fca00000000ff */
[----:B------:R-:W-:-:S07]  /*ed20*/  IMAD R2, R3, R18, RZ ;  /* 0x0000001203027224 */ /* 0x000fce00078e02ff */
.L_x_311:
[----:B------:R-:W-:Y:S05]  /*ed30*/  BSYNC B1 ;  /* 0x0000000000017941 */ /* 0x000fea0003800000 */
.L_x_310:
[----:B------:R-:W-:Y:S01]  /*ed40*/  @!P6 IMAD R33, R33, R17, R2 ;  /* 0x000000112121e224 */ /* 0x000fe200078e0202 */
[----:B------:R-:W-:Y:S04]  /*ed50*/  BSSY B1, `(.L_x_312) ;  /* 0x0000006000017945 */ /* 0x000fe80003800000 */
[----:B------:R0:W-:Y:S01]  /*ed60*/  @!P6 STG.E.U8 desc[UR36][R6.64+0x11], R33 ;  /* 0x000011210600e986 */ /* 0x0001e2000c101124 */
[----:B------:R-:W-:Y:S05]  /*ed70*/  @P1 BRA `(.L_x_313) ;  /* 0x00000000000c1947 */ /* 0x000fea0003800000 */
[----:B------:R-:W0:Y:S02]  /*ed80*/  LDG.E.U8 R16, desc[UR36][R156.64+0x10] ;  /* 0x000010249c107981 */ /* 0x000e24000c1e1100 */
[----:B0-----:R-:W-:-:S05]  /*ed90*/  PRMT R3, R16, 0x8880, RZ ;  /* 0x0000888010037816 */ /* 0x001fca00000000ff */
[----:B------:R-:W-:-:S07]  /*eda0*/  IMAD R2, R3, R18, RZ ;  /* 0x0000001203027224 */ /* 0x000fce00078e02ff */
.L_x_313:
[----:B------:R-:W-:Y:S05]  /*edb0*/  BSYNC B1 ;  /* 0x0000000000017941 */ /* 0x000fea0003800000 */
.L_x_312:
[----:B------:R-:W-:Y:S01]  /*edc0*/  ISETP.LT.OR P4, PT, R0, 0x12, !P0 ;  /* 0x000000120000780c */ /* 0x000fe20004781670 */
[----:B0-----:R-:W-:Y:S01]  /*edd0*/  @!P1 IMAD R3, R34, R17, R2 ;  /* 0x0000001122039224 */ /* 0x001fe200078e0202 */
        /* <DEDUP_REMOVED lines=10> */
.L_x_315:
[----:B------:R-:W-:Y:S05]  /*ee80*/  BSYNC B1 ;  /* 0x0000000000017941 */ /* 0x000fea0003800000 */
.L_x_314:
[----:B------:R-:W-:Y:S01]  /*ee90*/  @!P4 IMAD R35, R35, R17, R2 ;  /* 0x000000112323c224 */ /* 0x000fe200078e0202 */
[----:B------:R-:W-:Y:S04]  /*eea0*/  BSSY B1, `(.L_x_316) ;  /* 0x0000006000017945 */ /* 0x000fe80003800000 */
[----:B------:R0:W-:Y:S01]  /*eeb0*/  @!P4 STG.E.U8 desc[UR36][R8.64+0x11], R35 ;  /* 0x000011230800c986 */ /* 0x0001e2000c101124 */
[----:B------:R-:W-:Y:S05]  /*eec0*/  @P3 BRA `(.L_x_317) ;  /* 0x00000000000c3947 */ /* 0x000fea0003800000 */
[----:B------:R-:W0:Y:S02]  /*eed0*/  LDG.E.U8 R16, desc[UR36][R14.64+0x18] ;  /* 0x000018240e107981 */ /* 0x000e24000c1e1100 */
[----:B0-----:R-:W-:-:S05]  /*eee0*/  PRMT R3, R16, 0x8880, RZ ;  /* 0x0000888010037816 */ /* 0x001fca00000000ff */
[----:B------:R-:W-:-:S07]  /*eef0*/  IMAD R2, R3, R18, RZ ;  /* 0x0000001203027224 */ /* 0x000fce00078e02ff */
.L_x_317:
[----:B------:R-:W-:Y:S05]  /*ef00*/  BSYNC B1 ;  /* 0x0000000000017941 */ /* 0x000fea0003800000 */
.L_x_316:
[----:B0-----:R-:W-:Y:S01]  /*ef10*/  @!P3 IMAD R3, R36, R17, R2 ;  /* 0x000000112403b224 */ /* 0x001fe200078e0202 */
[----:B------:R-:W-:Y:S04]  /*ef20*/  BSSY B1, `(.L_x_318) ;  /* 0x0000006000017945 */ /* 0x000fe80003800000 */
[----:B------:R0:W-:Y:S01]  /*ef30*/  @!P3 STG.E.U8 desc[UR36][R6.64+0x18], R3 ;  /* 0x000018030600b986 */ /* 0x0001e2000c101124 */
[----:B------:R-:W-:Y:S05]  /*ef40*/  @P5 BRA `(.L_x_319) ;  /* 0x00000000000c5947 */ /* 0x000fea0003800000 */
[----:B------:R-:W0:Y:S02]  /*ef50*/  LDG.E.U8 R16, desc[UR36][R14.64+0x19] ;  /* 0x000019240e107981 */ /* 0x000e24000c1e1100 */
[----:B0-----:R-:W-:-:S05]  /*ef60*/  PRMT R3, R16, 0x8880, RZ ;  /* 0x0000888010037816 */ /* 0x001fca00000000ff */
[----:B------:R-:W-:-:S07]  /*ef70*/  IMAD R2, R3, R18, RZ ;  /* 0x0000001203027224 */ /* 0x000fce00078e02ff */
.L_x_319:
[----:B------:R-:W-:Y:S05]  /*ef80*/  BSYNC B1 ;  /* 0x0000000000017941 */ /* 0x000fea0003800000 */
.L_x_318:
[----:B------:R-:W-:Y:S01]  /*ef90*/  @!P5 IMAD R37, R37, R17, R2 ;  /* 0x000000112525d224 */ /* 0x000fe200078e0202 */
[----:B------:R-:W-:Y:S04]  /*efa0*/  BSSY B1, `(.L_x_320) ;  /* 0x0000006000017945 */ /* 0x000fe80003800000 */
[----:B------:R0:W-:Y:S01]  /*efb0*/  @!P5 STG.E.U8 desc[UR36][R6.64+0x19], R37 ;  /* 0x000019250600d986 */ /* 0x0001e2000c101124 */
[----:B------:R-:W-:Y:S05]  /*efc0*/  @P6 BRA `(.L_x_321) ;  /* 0x00000000000c6947 */ /* 0x000fea0003800000 */
[----:B------:R-:W0:Y:S02]  /*efd0*/  LDG.E.U8 R16, desc[UR36][R156.64+0x18] ;  /* 0x000018249c107981 */ /* 0x000e24000c1e1100 */
[----:B0-----:R-:W-:-:S05]  /*efe0*/  PRMT R3, R16, 0x8880, RZ ;  /* 0x0000888010037816 */ /* 0x001fca00000000ff */
[----:B------:R-:W-:-:S07]  /*eff0*/  IMAD R2, R3, R18, RZ ;  /* 0x0000001203027224 */ /* 0x000fce00078e02ff */
.L_x_321:
[----:B------:R-:W-:Y:S05]  /*f000*/  BSYNC B1 ;  /* 0x0000000000017941 */ /* 0x000fea0003800000 */
.L_x_320:
[----:B0-----:R-:W-:Y:S01]  /*f010*/  @!P6 IMAD R3, R38, R17, R2 ;  /* 0x000000112603e224 */ /* 0x001fe200078e0202 */
[----:B------:R-:W-:Y:S04]  /*f020*/  BSSY B1, `(.L_x_322) ;  /* 0x0000006000017945 */ /* 0x000fe80003800000 */
[----:B------:R0:W-:Y:S01]  /*f030*/  @!P6 STG.E.U8 desc[UR36][R8.64+0x18], R3 ;  /* 0x000018030800e986 */ /* 0x0001e2000c101124 */
[----:B------:R-:W-:Y:S05]  /*f040*/  @P1 BRA `(.L_x_323) ;  /* 0x00000000000c1947 */ /* 0x000fea0003800000 */
[----:B------:R-:W0:Y:S02]  /*f050*/  LDG.E.U8 R16, desc[UR36][R156.64+0x19] ;  /* 0x000019249c107981 */ /* 0x000e24000c1e1100 */
[----:B0-----:R-:W-:-:S05]  /*f060*/  PRMT R3, R16, 0x8880, RZ ;  /* 0x0000888010037816 */ /* 0x001fca00000000ff */
[----:B------:R-:W-:-:S07]  /*f070*/  IMAD R2, R3, R18, RZ ;  /* 0x0000001203027224 */ /* 0x000fce00078e02ff */
.L_x_323:
[----:B------:R-:W-:Y:S05]  /*f080*/  BSYNC B1 ;  /* 0x0000000000017941 */ /* 0x000fea0003800000 */
.L_x_322:
        /* <DEDUP_REMOVED lines=12> */
.L_x_325:
[----:B------:R-:W-:Y:S05]  /*f150*/  BSYNC B1 ;  /* 0x0000000000017941 */ /* 0x000fea0003800000 */
.L_x_324:
[----:B0-----:R-:W-:Y:S01]  /*f160*/  @!P4 IMAD R3, R40, R17, R2 ;  /* 0x000000112803c224 */ /* 0x001fe200078e0202 */
[----:B------:R-:W-:Y:S04]  /*f170*/  BSSY B1, `(.L_x_326) ;  /* 0x0000006000017945 */ /* 0x000fe80003800000 */
[----:B------:R0:W-:Y:S01]  /*f180*/  @!P4 STG.E.U8 desc[UR36][R6.64+0x20], R3 ;  /* 0x000020030600c986 */ /* 0x0001e2000c101124 */
[----:B------:R-:W-:Y:S05]  /*f190*/  @P3 BRA `(.L_x_327) ;  /* 0x00000000000c3947 */ /* 0x000fea0003800000 */
[----:B------:R-:W0:Y:S02]  /*f1a0*/  LDG.E.U8 R16, desc[UR36][R14.64+0x21] ;  /* 0x000021240e107981 */ /* 0x000e24000c1e1100 */
[----:B0-----:R-:W-:-:S05]  /*f1b0*/  PRMT R3, R16, 0x8880, RZ ;  /* 0x0000888010037816 */ /* 0x001fca00000000ff */
[----:B------:R-:W-:-:S07]  /*f1c0*/  IMAD R2, R3, R18, RZ ;  /* 0x0000001203027224 */ /* 0x000fce00078e02ff */
.L_x_327:
[----:B------:R-:W-:Y:S05]  /*f1d0*/  BSYNC B1 ;  /* 0x0000000000017941 */ /* 0x000fea0003800000 */
.L_x_326:
[----:B------:R-:W-:Y:S01]  /*f1e0*/  @!P3 IMAD R41, R41, R17, R2 ;  /* 0x000000112929b224 */ /* 0x000fe200078e0202 */
[----:B------:R-:W-:Y:S04]  /*f1f0*/  BSSY B1, `(.L_x_328) ;  /* 0x0000006000017945 */ /* 0x000fe80003800000 */
[----:B------:R0:W-:Y:S01]  /*f200*/  @!P3 STG.E.U8 desc[UR36][R6.64+0x21], R41 ;  /* 0x000021290600b986 */ /* 0x0001e2000c101124 */
[----:B------:R-:W-:Y:S05]  /*f210*/  @P5 BRA `(.L_x_329) ;  /* 0x00000000000c5947 */ /* 0x000fea0003800000 */
[----:B------:R-:W0:Y:S02]  /*f220*/  LDG.E.U8 R16, desc[UR36][R156.64+0x20] ;  /* 0x000020249c107981 */ /* 0x000e24000c1e1100 */
[----:B0-----:R-:W-:-:S05]  /*f230*/  PRMT R3, R16, 0x8880, RZ ;  /* 0x0000888010037816 */ /* 0x001fca00000000ff */
[----:B------:R-:W-:-:S07]  /*f240*/  IMAD R2, R3, R18, RZ ;  /* 0x0000001203027224 */ /* 0x000fce00078e02ff */
.L_x_329:
[----:B------:R-:W-:Y:S05]  /*f250*/  BSYNC B1 ;  /* 0x0000000000017941 */ /* 0x000fea0003800000 */
.L_x_328:
[----:B0-----:R-:W-:Y:S01]  /*f260*/  @!P5 IMAD R3, R42, R17, R2 ;  /* 0x000000112a03d224 */ /* 0x001fe200078e0202 */
[----:B------:R-:W-:Y:S04]  /*f270*/  BSSY B1, `(.L_x_330) ;  /* 0x0000006000017945 */ /* 0x000fe80003800000 */
[----:B------:R0:W-:Y:S01]  /*f280*/  @!P5 STG.E.U8 desc[UR36][R8.64+0x20], R3 ;  /* 0x000020030800d986 */ /* 0x0001e2000c101124 */
[----:B------:R-:W-:Y:S05]  /*f290*/  @P6 BRA `(.L_x_331) ;  /* 0x00000000000c6947 */ /* 0x000fea0003800000 */
[----:B------:R-:W0:Y:S02]  /*f2a0*/  LDG.E.U8 R16, desc[UR36][R156.64+0x21] ;  /* 0x000021249c107981 */ /* 0x000e24000c1e1100 */
[----:B0-----:R-:W-:-:S05]  /*f2b0*/  PRMT R3, R16, 0x8880, RZ ;  /* 0x0000888010037816 */ /* 0x001fca00000000ff */
[----:B------:R-:W-:-:S07]  /*f2c0*/  IMAD R2, R3, R18, RZ ;  /* 0x0000001203027224 */ /* 0x000fce00078e02ff */
.L_x_331:
[----:B------:R-:W-:Y:S05]  /*f2d0*/  BSYNC B1 ;  /* 0x0000000000017941 */ /* 0x000fea0003800000 */
.L_x_330:
[----:B------:R-:W-:Y:S01]  /*f2e0*/  @!P6 IMAD R43, R43, R17, R2 ;  /* 0x000000112b2be224 */ /* 0x000fe200078e0202 */
[----:B------:R-:W-:Y:S04]  /*f2f0*/  BSSY B1, `(.L_x_332) ;  /* 0x0000006000017945 */ /* 0x000fe80003800000 */
[----:B------:R0:W-:Y:S01]  /*f300*/  @!P6 STG.E.U8 desc[UR36][R8.64+0x21], R43 ;  /* 0x0000212b0800e986 */ /* 0x0001e2000c101124 */
[----:B------:R-:W-:Y:S05]  /*f310*/  @P1 BRA `(.L_x_333) ;  /* 0x00000000000c1947 */ /* 0x000fea0003800000 */
[----:B------:R-:W0:Y:S02]  /*f320*/  LDG.E.U8 R16, desc[UR36][R14.64+0x28] ;  /* 0x000028240e107981 */ /* 0x000e24000c1e1100 */
[----:B0-----:R-:W-:-:S05]  /*f330*/  PRMT R3, R16, 0x8880, RZ ;  /* 0x0000888010037816 */ /* 0x001fca00000000ff */
[----:B------:R-:W-:-:S07]  /*f340*/  IMAD R2, R3, R18, RZ ;  /* 0x0000001203027224 */ /* 0x000fce00078e02ff */
.L_x_333:
[----:B------:R-:W-:Y:S05]  /*f350*/  BSYNC B1 ;  /* 0x0000000000017941 */ /* 0x000fea0003800000 */
.L_x_332:
        /* <DEDUP_REMOVED lines=12> */
.L_x_335:
[----:B------:R-:W-:Y:S05]  /*f420*/  BSYNC B1 ;  /* 0x0000000000017941 */ /* 0x000fea0003800000 */
.L_x_334:
[----:B------:R-:W-:Y:S01]  /*f430*/  @!P4 IMAD R45, R45, R17, R2 ;  /* 0x000000112d2dc224 */ /* 0x000fe200078e0202 */
[----:B------:R-:W-:Y:S04]  /*f440*/  BSSY B1, `(.L_x_336) ;  /* 0x0000006000017945 */ /* 0x000fe80003800000 */
[----:B------:R0:W-:Y:S01]  /*f450*/  @!P4 STG.E.U8 desc[UR36][R6.64+0x29], R45 ;  /* 0x0000292d0600c986 */ /* 0x0001e2000c101124 */
[----:B------:R-:W-:Y:S05]  /*f460*/  @P3 BRA `(.L_x_337) ;  /* 0x00000000000c3947 */ /* 0x000fea0003800000 */
[----:B------:R-:W0:Y:S02]  /*f470*/  LDG.E.U8 R16, desc[UR36][R156.64+0x28] ;  /* 0x000028249c107981 */ /* 0x000e24000c1e1100 */
[----:B0-----:R-:W-:-:S05]  /*f480*/  PRMT R3, R16, 0x8880, RZ ;  /* 0x0000888010037816 */ /* 0x001fca00000000ff */
[----:B------:R-:W-:-:S07]  /*f490*/  IMAD R2, R3, R18, RZ ;  /* 0x0000001203027224 */ /* 0x000fce00078e02ff */
.L_x_337:
[----:B------:R-:W-:Y:S05]  /*f4a0*/  BSYNC B1 ;  /* 0x0000000000017941 */ /* 0x000fea0003800000 */
.L_x_336:
[----:B0-----:R-:W-:Y:S01]  /*f4b0*/  @!P3 IMAD R3, R46, R17, R2 ;  /* 0x000000112e03b224 */ /* 0x001fe200078e0202 */
[----:B------:R-:W-:Y:S04]  /*f4c0*/  BSSY B1, `(.L_x_338) ;  /* 0x0000006000017945 */ /* 0x000fe80003800000 */
[----:B------:R0:W-:Y:S01]  /*f4d0*/  @!P3 STG.E.U8 desc[UR36][R8.64+0x28], R3 ;  /* 0x000028030800b986 */ /* 0x0001e2000c101124 */
[----:B------:R-:W-:Y:S05]  /*f4e0*/  @P5 BRA `(.L_x_339) ;  /* 0x00000000000c5947 */ /* 0x000fea0003800000 */
[----:B------:R-:W0:Y:S02]  /*f4f0*/  LDG.E.U8 R16, desc[UR36][R156.64+0x29] ;  /* 0x000029249c107981 */ /* 0x000e24000c1e1100 */
[----:B0-----:R-:W-:-:S05]  /*f500*/  PRMT R3, R16, 0x8880, RZ ;  /* 0x0000888010037816 */ /* 0x001fca00000000ff */
[----:B------:R-:W-:-:S07]  /*f510*/  IMAD R2, R3, R18, RZ ;  /* 0x0000001203027224 */ /* 0x000fce00078e02ff */
.L_x_339:
[----:B------:R-:W-:Y:S05]  /*f520*/  BSYNC B1 ;  /* 0x0000000000017941 */ /* 0x000fea0003800000 */
.L_x_338:
[----:B------:R-:W-:Y:S01]  /*f530*/  @!P5 IMAD R47, R47, R17, R2 ;  /* 0x000000112f2fd224 */ /* 0x000fe200078e0202 */
[----:B------:R-:W-:Y:S04]  /*f540*/  BSSY B1, `(.L_x_340) ;  /* 0x0000006000017945 */ /* 0x000fe80003800000 */
[----:B------:R0:W-:Y:S01]  /*f550*/  @!P5 STG.E.U8 desc[UR36][R8.64+0x29], R47 ;  /* 0x0000292f0800d986 */ /* 0x0001e2000c101124 */
[----:B------:R-:W-:Y:S05]  /*f560*/  @P6 BRA `(.L_x_341) ;  /* 0x00000000000c6947 */ /* 0x000fea0003800000 */
[----:B------:R-:W0:Y:S02]  /*f570*/  LDG.E.U8 R16, desc[UR36][R14.64+0x30] ;  /* 0x000030240e107981 */ /* 0x000e24000c1e1100 */
[----:B0-----:R-:W-:-:S05]  /*f580*/  PRMT R3, R16, 0x8880, RZ ;  /* 0x0000888010037816 */ /* 0x001fca00000000ff */
[----:B------:R-:W-:-:S07]  /*f590*/  IMAD R2, R3, R18, RZ ;  /* 0x0000001203027224 */ /* 0x000fce00078e02ff */
.L_x_341:
[----:B------:R-:W-:Y:S05]  /*f5a0*/  BSYNC B1 ;  /* 0x0000000000017941 */ /* 0x000fea0003800000 */
.L_x_340:
[----:B0-----:R-:W-:Y:S01]  /*f5b0*/  @!P6 IMAD R3, R48, R17, R2 ;  /* 0x000000113003e224 */ /* 0x001fe200078e0202 */
[----:B------:R-:W-:Y:S04]  /*f5c0*/  BSSY B1, `(.L_x_342) ;  /* 0x0000006000017945 */ /* 0x000fe80003800000 */
[----:B------:R0:W-:Y:S01]  /*f5d0*/  @!P6 STG.E.U8 desc[UR36][R6.64+0x30], R3 ;  /* 0x000030030600e986 */ /* 0x0001e2000c101124 */
[----:B------:R-:W-:Y:S05]  /*f5e0*/  @P1 BRA `(.L_x_343) ;  /* 0x00000000000c1947 */ /* 0x000fea0003800000 */
[----:B------:R-:W0:Y:S02]  /*f5f0*/  LDG.E.U8 R16, desc[UR36][R14.64+0x31] ;  /* 0x000031240e107981 */ /* 0x000e24000c1e1100 */
[----:B0-----:R-:W-:-:S05]  /*f600*/  PRMT R3, R16, 0x8880, RZ ;  /* 0x0000888010037816 */ /* 0x001fca00000000ff */
[----:B------:R-:W-:-:S07]  /*f610*/  IMAD R2, R3, R18, RZ ;  /* 0x0000001203027224 */ /* 0x000fce00078e02ff */
.L_x_343:
[----:B------:R-:W-:Y:S05]  /*f620*/  BSYNC B1 ;  /* 0x0000000000017941 */ /* 0x000fea0003800000 */
.L_x_342:
        /* <DEDUP_REMOVED lines=12> */
.L_x_345:
[----:B------:R-:W-:Y:S05]  /*f6f0*/  BSYNC B1 ;  /* 0x0000000000017941 */ /* 0x000fea0003800000 */
.L_x_344:
[----:B0-----:R-:W-:Y:S01]  /*f700*/  @!P4 IMAD R3, R50, R17, R2 ;  /* 0x000000113203c224 */ /* 0x001fe200078e0202 */
[----:B------:R-:W-:Y:S04]  /*f710*/  BSSY B1, `(.L_x_346) ;  /* 0x0000006000017945 */ /* 0x000fe80003800000 */
[----:B------:R0:W-:Y:S01]  /*f720*/  @!P4 STG.E.U8 desc[UR36][R8.64+0x30], R3 ;  /* 0x000030030800c986 */ /* 0x0001e2000c101124 */
[----:B------:R-:W-:Y:S05]  /*f730*/  @P3 BRA `(.L_x_347) ;  /* 0x00000000000c3947 */ /* 0x000fea0003800000 */
[----:B------:R-:W0:Y:S02]  /*f740*/  LDG.E.U8 R16, desc[UR36][R156.64+0x31] ;  /* 0x000031249c107981 */ /* 0x000e24000c1e1100 */
[----:B0-----:R-:W-:-:S05]  /*f750*/  PRMT R3, R16, 0x8880, RZ ;  /* 0x0000888010037816 */ /* 0x001fca00000000ff */
[----:B------:R-:W-:-:S07]  /*f760*/  IMAD R2, R3, R18, RZ ;  /* 0x0000001203027224 */ /* 0x000fce00078e02ff */
.L_x_347:
[----:B------:R-:W-:Y:S05]  /*f770*/  BSYNC B1 ;  /* 0x0000000000017941 */ /* 0x000fea0003800000 */
.L_x_346:
[----:B------:R-:W-:Y:S01]  /*f780*/  @!P3 IMAD R51, R51, R17, R2 ;  /* 0x000000113333b224 */ /* 0x000fe200078e0202 */
[----:B------:R-:W-:Y:S04]  /*f790*/  BSSY B1, `(.L_x_348) ;  /* 0x0000006000017945 */ /* 0x000fe80003800000 */
[----:B------:R0:W-:Y:S01]  /*f7a0*/  @!P3 STG.E.U8 desc[UR36][R8.64+0x31], R51 ;  /* 0x000031330800b986 */ /* 0x0001e2000c101124 */
[----:B------:R-:W-:Y:S05]  /*f7b0*/  @P5 BRA `(.L_x_349) ;  /* 0x00000000000c5947 */ /* 0x000fea0003800000 */
[----:B------:R-:W0:Y:S02]  /*f7c0*/  LDG.E.U8 R16, desc[UR36][R14.64+0x38] ;  /* 0x000038240e107981 */ /* 0x000e24000c1e1100 */
[----:B0-----:R-:W-:-:S05]  /*f7d0*/  PRMT R3, R16, 0x8880, RZ ;  /* 0x0000888010037816 */ /* 0x001fca00000000ff */
[----:B------:R-:W-:-:S07]  /*f7e0*/  IMAD R2, R3, R18, RZ ;  /* 0x0000001203027224 */ /* 0x000fce00078e02ff */
.L_x_349:
[----:B------:R-:W-:Y:S05]  /*f7f0*/  BSYNC B1 ;  /* 0x0000000000017941 */ /* 0x000fea0003800000 */
.L_x_348:
[----:B0-----:R-:W-:Y:S01]  /*f800*/  @!P5 IMAD R3, R52, R17, R2 ;  /* 0x000000113403d224 */ /* 0x001fe200078e0202 */
[----:B------:R-:W-:Y:S04]  /*f810*/  BSSY B1, `(.L_x_350) ;  /* 0x0000006000017945 */ /* 0x000fe80003800000 */
[----:B------:R0:W-:Y:S01]  /*f820*/  @!P5 STG.E.U8 desc[UR36][R6.64+0x38], R3 ;  /* 0x000038030600d986 */ /* 0x0001e2000c101124 */
[----:B------:R-:W-:Y:S05]  /*f830*/  @P6 BRA `(.L_x_351) ;  /* 0x00000000000c6947 */ /* 0x000fea0003800000 */
[----:B------:R-:W0:Y:S02]  /*f840*/  LDG.E.U8 R16, desc[UR36][R14.64+0x39] ;  /* 0x000039240e107981 */ /* 0x000e24000c1e1100 */
[----:B0-----:R-:W-:-:S05]  /*f850*/  PRMT R3, R16, 0x8880, RZ ;  /* 0x0000888010037816 */ /* 0x001fca00000000ff */
[----:B------:R-:W-:-:S07]  /*f860*/  IMAD R2, R3, R18, RZ ;  /* 0x0000001203027224 */ /* 0x000fce00078e02ff */
.L_x_351:
[----:B------:R-:W-:Y:S05]  /*f870*/  BSYNC B1 ;  /* 0x0000000000017941 */ /* 0x000fea0003800000 */
.L_x_350:
[----:B------:R-:W-:Y:S01]  /*f880*/  @!P6 IMAD R53, R53, R17, R2 ;  /* 0x000000113535e224 */ /* 0x000fe200078e0202 */
[----:B------:R-:W-:Y:S04]  /*f890*/  BSSY B1, `(.L_x_352) ;  /* 0x0000006000017945 */ /* 0x000fe80003800000 */
[----:B------:R0:W-:Y:S01]  /*f8a0*/  @!P6 STG.E.U8 desc[UR36][R6.64+0x39], R53 ;  /* 0x000039350600e986 */ /* 0x0001e2000c101124 */
[----:B------:R-:W-:Y:S05]  /*f8b0*/  @P1 BRA `(.L_x_353) ;  /* 0x00000000000c1947 */ /* 0x000fea0003800000 */
[----:B------:R-:W0:Y:S02]  /*f8c0*/  LDG.E.U8 R16, desc[UR36][R156.64+0x38] ;  /* 0x000038249c107981 */ /* 0x000e24000c1e1100 */
[----:B0-----:R-:W-:-:S05]  /*f8d0*/  PRMT R3, R16, 0x8880, RZ ;  /* 0x0000888010037816 */ /* 0x001fca00000000ff */
[----:B------:R-:W-:-:S07]  /*f8e0*/  IMAD R2, R3, R18, RZ ;  /* 0x0000001203027224 */ /* 0x000fce00078e02ff */
.L_x_353:
[----:B------:R-:W-:Y:S05]  /*f8f0*/  BSYNC B1 ;  /* 0x0000000000017941 */ /* 0x000fea0003800000 */
.L_x_352:
        /* <DEDUP_REMOVED lines=12> */
.L_x_355:
[----:B------:R-:W-:Y:S05]  /*f9c0*/  BSYNC B1 ;  /* 0x0000000000017941 */ /* 0x000fea0003800000 */
.L_x_354:
[----:B------:R-:W-:Y:S01]  /*f9d0*/  @!P4 IMAD R55, R55, R17, R2 ;  /* 0x000000113737c224 */ /* 0x000fe200078e0202 */
[----:B------:R-:W-:Y:S04]  /*f9e0*/  BSSY B1, `(.L_x_356) ;  /* 0x0000006000017945 */ /* 0x000fe80003800000 */
[----:B------:R0:W-:Y:S01]  /*f9f0*/  @!P4 STG.E.U8 desc[UR36][R8.64+0x39], R55 ;  /* 0x000039370800c986 */ /* 0x0001e2000c101124 */
[----:B------:R-:W-:Y:S05]  /*fa00*/  @P3 BRA `(.L_x_357) ;  /* 0x00000000000c3947 */ /* 0x000fea0003800000 */
[----:B------:R-:W0:Y:S02]  /*fa10*/  LDG.E.U8 R16, desc[UR36][R14.64+0x40] ;  /* 0x000040240e107981 */ /* 0x000e24000c1e1100 */
[----:B0-----:R-:W-:-:S05]  /*fa20*/  PRMT R3, R16, 0x8880, RZ ;  /* 0x0000888010037816 */ /* 0x001fca00000000ff */
[----:B------:R-:W-:-:S07]  /*fa30*/  IMAD R2, R3, R18, RZ ;  /* 0x0000001203027224 */ /* 0x000fce00078e02ff */
.L_x_357:
[----:B------:R-:W-:Y:S05]  /*fa40*/  BSYNC B1 ;  /* 0x0000000000017941 */ /* 0x000fea0003800000 */
.L_x_356:
[----:B0-----:R-:W-:Y:S01]  /*fa50*/  @!P3 IMAD R3, R56, R17, R2 ;  /* 0x000000113803b224 */ /* 0x001fe200078e0202 */
[----:B------:R-:W-:Y:S04]  /*fa60*/  BSSY B1, `(.L_x_358) ;  /* 0x0000006000017945 */ /* 0x000fe80003800000 */
[----:B------:R0:W-:Y:S01]  /*fa70*/  @!P3 STG.E.U8 desc[UR36][R6.64+0x40], R3 ;  /* 0x000040030600b986 */ /* 0x0001e2000c101124 */
[----:B------:R-:W-:Y:S05]  /*fa80*/  @P5 BRA `(.L_x_359) ;  /* 0x00000000000c5947 */ /* 0x000fea0003800000 */
[----:B------:R-:W0:Y:S02]  /*fa90*/  LDG.E.U8 R16, desc[UR36][R14.64+0x41] ;  /* 0x000041240e107981 */ /* 0x000e24000c1e1100 */
[----:B0-----:R-:W-:-:S05]  /*faa0*/  PRMT R3, R16, 0x8880, RZ ;  /* 0x0000888010037816 */ /* 0x001fca00000000ff */
[----:B------:R-:W-:-:S07]  /*fab0*/  IMAD R2, R3, R18, RZ ;  /* 0x0000001203027224 */ /* 0x000fce00078e02ff */
.L_x_359:
[----:B------:R-:W-:Y:S05]  /*fac0*/  BSYNC B1 ;  /* 0x0000000000017941 */ /* 0x000fea0003800000 */
.L_x_358:
[----:B------:R-:W-:Y:S01]  /*fad0*/  @!P5 IMAD R57, R57, R17, R2 ;  /* 0x000000113939d224 */ /* 0x000fe200078e0202 */
[----:B------:R-:W-:Y:S04]  /*fae0*/  BSSY B1, `(.L_x_360) ;  /* 0x0000006000017945 */ /* 0x000fe80003800000 */
[----:B------:R0:W-:Y:S01]  /*faf0*/  @!P5 STG.E.U8 desc[UR36][R6.64+0x41], R57 ;  /* 0x000041390600d986 */ /* 0x0001e2000c101124 */
[----:B------:R-:W-:Y:S05]  /*fb00*/  @P6 BRA `(.L_x_361) ;  /* 0x00000000000c6947 */ /* 0x000fea0003800000 */
[----:B------:R-:W0:Y:S02]  /*fb10*/  LDG.E.U8 R16, desc[UR36][R156.64+0x40] ;  /* 0x000040249c107981 */ /* 0x000e24000c1e1100 */
[----:B0-----:R-:W-:-:S05]  /*fb20*/  PRMT R3, R16, 0x8880, RZ ;  /* 0x0000888010037816 */ /* 0x001fca00000000ff */
[----:B------:R-:W-:-:S07]  /*fb30*/  IMAD R2, R3, R18, RZ ;  /* 0x0000001203027224 */ /* 0x000fce00078e02ff */
.L_x_361:
[----:B------:R-:W-:Y:S05]  /*fb40*/  BSYNC B1 ;  /* 0x0000000000017941 */ /* 0x000fea0003800000 */
.L_x_360:
[----:B0-----:R-:W-:Y:S01]  /*fb50*/  @!P6 IMAD R3, R58, R17, R2 ;  /* 0x000000113a03e224 */ /* 0x001fe200078e0202 */
[----:B------:R-:W-:Y:S04]  /*fb60*/  BSSY B1, `(.L_x_362) ;  /* 0x0000006000017945 */ /* 0x000fe80003800000 */
[----:B------:R0:W-:Y:S01]  /*fb70*/  @!P6 STG.E.U8 desc[UR36][R8.64+0x40], R3 ;  /* 0x000040030800e986 */ /* 0x0001e2000c101124 */
[----:B------:R-:W-:Y:S05]  /*fb80*/  @P1 BRA `(.L_x_363) ;  /* 0x00000000000c1947 */ /* 0x000fea0003800000 */
[----:B------:R-:W0:Y:S02]  /*fb90*/  LDG.E.U8 R16, desc[UR36][R156.64+0x41] ;  /* 0x000041249c107981 */ /* 0x000e24000c1e1100 */
[----:B0-----:R-:W-:-:S05]  /*fba0*/  PRMT R3, R16, 0x8880, RZ ;  /* 0x0000888010037816 */ /* 0x001fca00000000ff */
[----:B------:R-:W-:-:S07]  /*fbb0*/  IMAD R2, R3, R18, RZ ;  /* 0x0000001203027224 */ /* 0x000fce00078e02ff */
.L_x_363:
[----:B------:R-:W-:Y:S05]  /*fbc0*/  BSYNC B1 ;  /* 0x0000000000017941 */ /* 0x000fea0003800000 */
.L_x_362:
        /* <DEDUP_REMOVED lines=12> */
.L_x_365:
[----:B------:R-:W-:Y:S05]  /*fc90*/  BSYNC B1 ;  /* 0x0000000000017941 */ /* 0x000fea0003800000 */
.L_x_364:
[----:B0-----:R-:W-:Y:S01]  /*fca0*/  @!P4 IMAD R3, R60, R17, R2 ;  /* 0x000000113c03c224 */ /* 0x001fe200078e0202 */
[----:B------:R-:W-:Y:S04]  /*fcb0*/  BSSY B1, `(.L_x_366) ;  /* 0x0000006000017945 */ /* 0x000fe80003800000 */
[----:B------:R0:W-:Y:S01]  /*fcc0*/  @!P4 STG.E.U8 desc[UR36][R6.64+0x48], R3 ;  /* 0x000048030600c986 */ /* 0x0001e2000c101124 */
[----:B------:R-:W-:Y:S05]  /*fcd0*/  @P3 BRA `(.L_x_367) ;  /* 0x00000000000c3947 */ /* 0x000fea0003800000 */
[----:B------:R-:W0:Y:S02]  /*fce0*/  LDG.E.U8 R16, desc[UR36][R14.64+0x49] ;  /* 0x000049240e107981 */ /* 0x000e24000c1e1100 */
[----:B0-----:R-:W-:-:S05]  /*fcf0*/  PRMT R3, R16, 0x8880, RZ ;  /* 0x0000888010037816 */ /* 0x001fca00000000ff */
[----:B------:R-:W-:-:S07]  /*fd00*/  IMAD R2, R3, R18, RZ ;  /* 0x0000001203027224 */ /* 0x000fce00078e02ff */
.L_x_367:
[----:B------:R-:W-:Y:S05]  /*fd10*/  BSYNC B1 ;  /* 0x0000000000017941 */ /* 0x000fea0003800000 */
.L_x_366:
[----:B------:R-:W-:Y:S01]  /*fd20*/  @!P3 IMAD R61, R61, R17, R2 ;  /* 0x000000113d3db224 */ /* 0x000fe200078e0202 */
[----:B------:R-:W-:Y:S04]  /*fd30*/  BSSY B1, `(.L_x_368) ;  /* 0x0000006000017945 */ /* 0x000fe80003800000 */
[----:B------:R0:W-:Y:S01]  /*fd40*/  @!P3 STG.E.U8 desc[UR36][R6.64+0x49], R61 ;  /* 0x0000493d0600b986 */ /* 0x0001e2000c101124 */
[----:B------:R-:W-:Y:S05]  /*fd50*/  @P5 BRA `(.L_x_369) ;  /* 0x00000000000c5947 */ /* 0x000fea0003800000 */
[----:B------:R-:W0:Y:S02]  /*fd60*/  LDG.E.U8 R16, desc[UR36][R156.64+0x48] ;  /* 0x000048249c107981 */ /* 0x000e24000c1e1100 */
[----:B0-----:R-:W-:-:S05]  /*fd70*/  PRMT R3, R16, 0x8880, RZ ;  /* 0x0000888010037816 */ /* 0x001fca00000000ff */
[----:B------:R-:W-:-:S07]  /*fd80*/  IMAD R2, R3, R18, RZ ;  /* 0x0000001203027224 */ /* 0x000fce00078e02ff */
.L_x_369:
[----:B------:R-:W-:Y:S05]  /*fd90*/  BSYNC B1 ;  /* 0x0000000000017941 */ /* 0x000fea0003800000 */
.L_x_368:
[----:B0-----:R-:W-:Y:S01]  /*fda0*/  @!P5 IMAD R3, R62, R17, R2 ;  /* 0x000000113e03d224 */ /* 0x001fe200078e0202 */
[----:B------:R-:W-:Y:S04]  /*fdb0*/  BSSY B1, `(.L_x_370) ;  /* 0x0000006000017945 */ /* 0x000fe80003800000 */
[----:B------:R0:W-:Y:S01]  /*fdc0*/  @!P5 STG.E.U8 desc[UR36][R8.64+0x48], R3 ;  /* 0x000048030800d986 */ /* 0x0001e2000c101124 */
[----:B------:R-:W-:Y:S05]  /*fdd0*/  @P6 BRA `(.L_x_371) ;  /* 0x00000000000c6947 */ /* 0x000fea0003800000 */
[----:B------:R-:W0:Y:S02]  /*fde0*/  LDG.E.U8 R16, desc[UR36][R156.64+0x49] ;  /* 0x000049249c107981 */ /* 0x000e24000c1e1100 */
[----:B0-----:R-:W-:-:S05]  /*fdf0*/  PRMT R3, R16, 0x8880, RZ ;  /* 0x0000888010037816 */ /* 0x001fca00000000ff */
[----:B------:R-:W-:-:S07]  /*fe00*/  IMAD R2, R3, R18, RZ ;  /* 0x0000001203027224 */ /* 0x000fce00078e02ff */
.L_x_371:
[----:B------:R-:W-:Y:S05]  /*fe10*/  BSYNC B1 ;  /* 0x0000000000017941 */ /* 0x000fea0003800000 */
.L_x_370:
[----:B------:R-:W-:Y:S01]  /*fe20*/  @!P6 IMAD R63, R63, R17, R2 ;  /* 0x000000113f3fe224 */ /* 0x000fe200078e0202 */
[----:B------:R-:W-:Y:S04]  /*fe30*/  BSSY B1, `(.L_x_372) ;  /* 0x0000006000017945 */ /* 0x000fe80003800000 */
[----:B------:R0:W-:Y:S01]  /*fe40*/  @!P6 STG.E.U8 desc[UR36][R8.64+0x49], R63 ;  /* 0x0000493f0800e986 */ /* 0x0001e2000c101124 */
[----:B------:R-:W-:Y:S05]  /*fe50*/  @P1 BRA `(.L_x_373) ;  /* 0x00000000000c1947 */ /* 0x000fea0003800000 */
[----:B------:R-:W0:Y:S02]  /*fe60*/  LDG.E.U8 R16, desc[UR36][R14.64+0x50] ;  /* 0x000050240e107981 */ /* 0x000e24000c1e1100 */
[----:B0-----:R-:W-:-:S05]  /*fe70*/  PRMT R3, R16, 0x8880, RZ ;  /* 0x0000888010037816 */ /* 0x001fca00000000ff */
[----:B------:R-:W-:-:S07]  /*fe80*/  IMAD R2, R3, R18, RZ ;  /* 0x0000001203027224 */ /* 0x000fce00078e02ff */
.L_x_373:
[----:B------:R-:W-:Y:S05]  /*fe90*/  BSYNC B1 ;  /* 0x0000000000017941 */ /* 0x000fea0003800000 */
.L_x_372:
        /* <DEDUP_REMOVED lines=12> */
.L_x_375:
[----:B------:R-:W-:Y:S05]  /*ff60*/  BSYNC B1 ;  /* 0x0000000000017941 */ /* 0x000fea0003800000 */
.L_x_374:
[----:B------:R-:W-:Y:S01]  /*ff70*/  @!P4 IMAD R65, R65, R17, R2 ;  /* 0x000000114141c224 */ /* 0x000fe200078e0202 */
[----:B------:R-:W-:Y:S04]  /*ff80*/  BSSY B1, `(.L_x_376) ;  /* 0x0000006000017945 */ /* 0x000fe80003800000 */
[----:B------:R0:W-:Y:S01]  /*ff90*/  @!P4 STG.E.U8 desc[UR36][R6.64+0x51], R65 ;  /* 0x000051410600c986 */ /* 0x0001e2000c101124 */
[----:B------:R-:W-:Y:S05]  /*ffa0*/  @P3 BRA `(.L_x_377) ;  /* 0x00000000000c3947 */ /* 0x000fea0003800000 */
[----:B------:R-:W0:Y:S02]  /*ffb0*/  LDG.E.U8 R16, desc[UR36][R156.64+0x50] ;  /* 0x000050249c107981 */ /* 0x000e24000c1e1100 */
[----:B0-----:R-:W-:-:S05]  /*ffc0*/  PRMT R3, R16, 0x8880, RZ ;  /* 0x0000888010037816 */ /* 0x001fca00000000ff */
[----:B------:R-:W-:-:S07]  /*ffd0*/  IMAD R2, R3, R18, RZ ;  /* 0x0000001203027224 */ /* 0x000fce00078e02ff */
.L_x_377:
[----:B------:R-:W-:Y:S05]  /*ffe0*/  BSYNC B1 ;  /* 0x0000000000017941 */ /* 0x000fea0003800000 */
.L_x_376:
[----:B0-----:R-:W-:Y:S01]  /*fff0*/  @!P3 IMAD R3, R66, R17, R2 ;  /* 0x000000114203b224 */ /* 0x001fe200078e0202 */
[----:B------:R-:W-:Y:S04]  /*10000*/  BSSY B1, `(.L_x_378) ;  /* 0x0000006000017945 */ /* 0x000fe80003800000 */
[----:B------:R0:W-:Y:S01]  /*10010*/  @!P3 STG.E.U8 desc[UR36][R8.64+0x50], R3 ;  /* 0x000050030800b986 */ /* 0x0001e2000c101124 */
[----:B------:R-:W-:Y:S05]  /*10020*/  @P5 BRA `(.L_x_379) ;  /* 0x00000000000c5947 */ /* 0x000fea0003800000 */
[----:B------:R-:W0:Y:S02]  /*10030*/  LDG.E.U8 R16, desc[UR36][R156.64+0x51] ;  /* 0x000051249c107981 */ /* 0x000e24000c1e1100 */
[----:B0-----:R-:W-:-:S05]  /*10040*/  PRMT R3, R16, 0x8880, RZ ;  /* 0x0000888010037816 */ /* 0x001fca00000000ff */
[----:B------:R-:W-:-:S07]  /*10050*/  IMAD R2, R3, R18, RZ ;  /* 0x0000001203027224 */ /* 0x000fce00078e02ff */
.L_x_379:
[----:B------:R-:W-:Y:S05]  /*10060*/  BSYNC B1 ;  /* 0x0000000000017941 */ /* 0x000fea0003800000 */
.L_x_378:
[----:B------:R-:W-:Y:S01]  /*10070*/  @!P5 IMAD R67, R67, R17, R2 ;  /* 0x000000114343d224 */ /* 0x000fe200078e0202 */
[----:B------:R-:W-:Y:S04]  /*10080*/  BSSY B1, `(.L_x_380) ;  /* 0x0000006000017945 */ /* 0x000fe80003800000 */
[----:B------:R0:W-:Y:S01]  /*10090*/  @!P5 STG.E.U8 desc[UR36][R8.64+0x51], R67 ;  /* 0x000051430800d986 */ /* 0x0001e2000c101124 */
[----:B------:R-:W-:Y:S05]  /*100a0*/  @P6 BRA `(.L_x_381) ;  /* 0x00000000000c6947 */ /* 0x000fea0003800000 */
[----:B------:R-:W0:Y:S02]  /*100b0*/  LDG.E.U8 R16, desc[UR36][R14.64+0x58] ;  /* 0x000058240e107981 */ /* 0x000e24000c1e1100 */
[----:B0-----:R-:W-:-:S05]  /*100c0*/  PRMT R3, R16, 0x8880, RZ ;  /* 0x0000888010037816 */ /* 0x001fca00000000ff */
[----:B------:R-:W-:-:S07]  /*100d0*/  IMAD R2, R3, R18, RZ ;  /* 0x0000001203027224 */ /* 0x000fce00078e02ff */
.L_x_381:
[----:B------:R-:W-:Y:S05]  /*100e0*/  BSYNC B1 ;  /* 0x0000000000017941 */ /* 0x000fea0003800000 */
.L_x_380:
[----:B0-----:R-:W-:Y:S01]  /*100f0*/  @!P6 IMAD R3, R68, R17, R2 ;  /* 0x000000114403e224 */ /* 0x001fe200078e0202 */
[----:B------:R-:W-:Y:S04]  /*10100*/  BSSY B1, `(.L_x_382) ;  /* 0x0000006000017945 */ /* 0x000fe80003800000 */
[----:B------:R0:W-:Y:S01]  /*10110*/  @!P6 STG.E.U8 desc[UR36][R6.64+0x58], R3 ;  /* 0x000058030600e986 */ /* 0x0001e2000c101124 */
[----:B------:R-:W-:Y:S05]  /*10120*/  @P1 BRA `(.L_x_383) ;  /* 0x00000000000c1947 */ /* 0x000fea0003800000 */
[----:B------:R-:W0:Y:S02]  /*10130*/  LDG.E.U8 R16, desc[UR36][R14.64+0x59] ;  /* 0x000059240e107981 */ /* 0x000e24000c1e1100 */
[----:B0-----:R-:W-:-:S05]  /*10140*/  PRMT R3, R16, 0x8880, RZ ;  /* 0x0000888010037816 */ /* 0x001fca00000000ff */
[----:B------:R-:W-:-:S07]  /*10150*/  IMAD R2, R3, R18, RZ ;  /* 0x0000001203027224 */ /* 0x000fce00078e02ff */
.L_x_383:
[----:B------:R-:W-:Y:S05]  /*10160*/  BSYNC B1 ;  /* 0x0000000000017941 */ /* 0x000fea0003800000 */
.L_x_382:
        /* <DEDUP_REMOVED lines=12> */
.L_x_385:
[----:B------:R-:W-:Y:S05]  /*10230*/  BSYNC B1 ;  /* 0x0000000000017941 */ /* 0x000fea0003800000 */
.L_x_384:
[----:B0-----:R-:W-:Y:S01]  /*10240*/  @!P4 IMAD R3, R70, R17, R2 ;  /* 0x000000114603c224 */ /* 0x001fe200078e0202 */
[----:B------:R-:W-:Y:S04]  /*10250*/  BSSY B1, `(.L_x_386) ;  /* 0x0000006000017945 */ /* 0x000fe80003800000 */
[----:B------:R0:W-:Y:S01]  /*10260*/  @!P4 STG.E.U8 desc[UR36][R8.64+0x58], R3 ;  /* 0x000058030800c986 */ /* 0x0001e2000c101124 */
[----:B------:R-:W-:Y:S05]  /*10270*/  @P3 BRA `(.L_x_387) ;  /* 0x00000000000c3947 */ /* 0x000fea0003800000 */
[----:B------:R-:W0:Y:S02]  /*10280*/  LDG.E.U8 R16, desc[UR36][R156.64+0x59] ;  /* 0x000059249c107981 */ /* 0x000e24000c1e1100 */
[----:B0-----:R-:W-:-:S05]  /*10290*/  PRMT R3, R16, 0x8880, RZ ;  /* 0x0000888010037816 */ /* 0x001fca00000000ff */
[----:B------:R-:W-:-:S07]  /*102a0*/  IMAD R2, R3, R18, RZ ;  /* 0x0000001203027224 */ /* 0x000fce00078e02ff */
.L_x_387:
[----:B------:R-:W-:Y:S05]  /*102b0*/  BSYNC B1 ;  /* 0x0000000000017941 */ /* 0x000fea0003800000 */
.L_x_386:
[----:B------:R-:W-:Y:S01]  /*102c0*/  @!P3 IMAD R71, R71, R17, R2 ;  /* 0x000000114747b224 */ /* 0x000fe200078e0202 */
[----:B------:R-:W-:Y:S04]  /*102d0*/  BSSY B1, `(.L_x_388) ;  /* 0x0000006000017945 */ /* 0x000fe80003800000 */
[----:B------:R0:W-:Y:S01]  /*102e0*/  @!P3 STG.E.U8 desc[UR36][R8.64+0x59], R71 ;  /* 0x000059470800b986 */ /* 0x0001e2000c101124 */
[----:B------:R-:W-:Y:S05]  /*102f0*/  @P5 BRA `(.L_x_389) ;  /* 0x00000000000c5947 */ /* 0x000fea0003800000 */
[----:B------:R-:W0:Y:S02]  /*10300*/  LDG.E.U8 R16, desc[UR36][R14.64+0x60] ;  /* 0x000060240e107981 */ /* 0x000e24000c1e1100 */
[----:B0-----:R-:W-:-:S05]  /*10310*/  PRMT R3, R16, 0x8880, RZ ;  /* 0x0000888010037816 */ /* 0x001fca00000000ff */
[----:B------:R-:W-:-:S07]  /*10320*/  IMAD R2, R3, R18, RZ ;  /* 0x0000001203027224 */ /* 0x000fce00078e02ff */
.L_x_389:
[----:B------:R-:W-:Y:S05]  /*10330*/  BSYNC B1 ;  /* 0x0000000000017941 */ /* 0x000fea0003800000 */
.L_x_388:
[----:B0-----:R-:W-:Y:S01]  /*10340*/  @!P5 IMAD R3, R72, R17, R2 ;  /* 0x000000114803d224 */ /* 0x001fe200078e0202 */
[----:B------:R-:W-:Y:S04]  /*10350*/  BSSY B1, `(.L_x_390) ;  /* 0x0000006000017945 */ /* 0x000fe80003800000 */
[----:B------:R0:W-:Y:S01]  /*10360*/  @!P5 STG.E.U8 desc[UR36][R6.64+0x60], R3 ;  /* 0x000060030600d986 */ /* 0x0001e2000c101124 */
[----:B------:R-:W-:Y:S05]  /*10370*/  @P6 BRA `(.L_x_391) ;  /* 0x00000000000c6947 */ /* 0x000fea0003800000 */
[----:B------:R-:W0:Y:S02]  /*10380*/  LDG.E.U8 R16, desc[UR36][R14.64+0x61] ;  /* 0x000061240e107981 */ /* 0x000e24000c1e1100 */
[----:B0-----:R-:W-:-:S05]  /*10390*/  PRMT R3, R16, 0x8880, RZ ;  /* 0x0000888010037816 */ /* 0x001fca00000000ff */
[----:B------:R-:W-:-:S07]  /*103a0*/  IMAD R2, R3, R18, RZ ;  /* 0x0000001203027224 */ /* 0x000fce00078e02ff */
.L_x_391:
[----:B------:R-:W-:Y:S05]  /*103b0*/  BSYNC B1 ;  /* 0x0000000000017941 */ /* 0x000fea0003800000 */
.L_x_390:
[----:B------:R-:W-:Y:S01]  /*103c0*/  @!P6 IMAD R73, R73, R17, R2 ;  /* 0x000000114949e224 */ /* 0x000fe200078e0202 */
[----:B------:R-:W-:Y:S04]  /*103d0*/  BSSY B1, `(.L_x_392) ;  /* 0x0000006000017945 */ /* 0x000fe80003800000 */
[----:B------:R0:W-:Y:S01]  /*103e0*/  @!P6 STG.E.U8 desc[UR36][R6.64+0x61], R73 ;  /* 0x000061490600e986 */ /* 0x0001e2000c101124 */
[----:B------:R-:W-:Y:S05]  /*103f0*/  @P1 BRA `(.L_x_393) ;  /* 0x00000000000c1947 */ /* 0x000fea0003800000 */
[----:B------:R-:W0:Y:S02]  /*10400*/  LDG.E.U8 R16, desc[UR36][R156.64+0x60] ;  /* 0x000060249c107981 */ /* 0x000e24000c1e1100 */
[----:B0-----:R-:W-:-:S05]  /*10410*/  PRMT R3, R16, 0x8880, RZ ;  /* 0x0000888010037816 */ /* 0x001fca00000000ff */
[----:B------:R-:W-:-:S07]  /*10420*/  IMAD R2, R3, R18, RZ ;  /* 0x0000001203027224 */ /* 0x000fce00078e02ff */
.L_x_393:
[----:B------:R-:W-:Y:S05]  /*10430*/  BSYNC B1 ;  /* 0x0000000000017941 */ /* 0x000fea0003800000 */
.L_x_392:
        /* <DEDUP_REMOVED lines=12> */
.L_x_395:
[----:B------:R-:W-:Y:S05]  /*10500*/  BSYNC B1 ;  /* 0x0000000000017941 */ /* 0x000fea0003800000 */
.L_x_394:
[----:B------:R-:W-:Y:S01]  /*10510*/  @!P4 IMAD R75, R75, R17, R2 ;  /* 0x000000114b4bc224 */ /* 0x000fe200078e0202 */
[----:B------:R-:W-:Y:S04]  /*10520*/  BSSY B1, `(.L_x_396) ;  /* 0x0000006000017945 */ /* 0x000fe80003800000 */
[----:B------:R0:W-:Y:S01]  /*10530*/  @!P4 STG.E.U8 desc[UR36][R8.64+0x61], R75 ;  /* 0x0000614b0800c986 */ /* 0x0001e2000c101124 */
[----:B------:R-:W-:Y:S05]  /*10540*/  @P3 BRA `(.L_x_397) ;  /* 0x00000000000c3947 */ /* 0x000fea0003800000 */
[----:B------:R-:W0:Y:S02]  /*10550*/  LDG.E.U8 R16, desc[UR36][R14.64+0x68] ;  /* 0x000068240e107981 */ /* 0x000e24000c1e1100 */
[----:B0-----:R-:W-:-:S05]  /*10560*/  PRMT R3, R16, 0x8880, RZ ;  /* 0x0000888010037816 */ /* 0x001fca00000000ff */
[----:B------:R-:W-:-:S07]  /*10570*/  IMAD R2, R3, R18, RZ ;  /* 0x0000001203027224 */ /* 0x000fce00078e02ff */
.L_x_397:
[----:B------:R-:W-:Y:S05]  /*10580*/  BSYNC B1 ;  /* 0x0000000000017941 */ /* 0x000fea0003800000 */
.L_x_396:
[----:B0-----:R-:W-:Y:S01]  /*10590*/  @!P3 IMAD R3, R76, R17, R2 ;  /* 0x000000114c03b224 */ /* 0x001fe200078e0202 */
[----:B------:R-:W-:Y:S04]  /*105a0*/  BSSY B1, `(.L_x_398) ;  /* 0x0000006000017945 */ /* 0x000fe80003800000 */
[----:B------:R0:W-:Y:S01]  /*105b0*/  @!P3 STG.E.U8 desc[UR36][R6.64+0x68], R3 ;  /* 0x000068030600b986 */ /* 0x0001e2000c101124 */
[----:B------:R-:W-:Y:S05]  /*105c0*/  @P5 BRA `(.L_x_399) ;  /* 0x00000000000c5947 */ /* 0x000fea0003800000 */
[----:B------:R-:W0:Y:S02]  /*105d0*/  LDG.E.U8 R16, desc[UR36][R14.64+0x69] ;  /* 0x000069240e107981 */ /* 0x000e24000c1e1100 */
[----:B0-----:R-:W-:-:S05]  /*105e0*/  PRMT R3, R16, 0x8880, RZ ;  /* 0x0000888010037816 */ /* 0x001fca00000000ff */
[----:B------:R-:W-:-:S07]  /*105f0*/  IMAD R2, R3, R18, RZ ;  /* 0x0000001203027224 */ /* 0x000fce00078e02ff */
.L_x_399:
[----:B------:R-:W-:Y:S05]  /*10600*/  BSYNC B1 ;  /* 0x0000000000017941 */ /* 0x000fea0003800000 */
.L_x_398:
[----:B------:R-:W-:Y:S01]  /*10610*/  @!P5 IMAD R77, R77, R17, R2 ;  /* 0x000000114d4dd224 */ /* 0x000fe200078e0202 */
[----:B------:R-:W-:Y:S04]  /*10620*/  BSSY B1, `(.L_x_400) ;  /* 0x0000006000017945 */ /* 0x000fe80003800000 */
[----:B------:R0:W-:Y:S01]  /*10630*/  @!P5 STG.E.U8 desc[UR36][R6.64+0x69], R77 ;  /* 0x0000694d0600d986 */ /* 0x0001e2000c101124 */
[----:B------:R-:W-:Y:S05]  /*10640*/  @P6 BRA `(.L_x_401) ;  /* 0x00000000000c6947 */ /* 0x000fea0003800000 */
[----:B------:R-:W0:Y:S02]  /*10650*/  LDG.E.U8 R16, desc[UR36][R156.64+0x68] ;  /* 0x000068249c107981 */ /* 0x000e24000c1e1100 */
[----:B0-----:R-:W-:-:S05]  /*10660*/  PRMT R3, R16, 0x8880, RZ ;  /* 0x0000888010037816 */ /* 0x001fca00000000ff */
[----:B------:R-:W-:-:S07]  /*10670*/  IMAD R2, R3, R18, RZ ;  /* 0x0000001203027224 */ /* 0x000fce00078e02ff */
.L_x_401:
[----:B------:R-:W-:Y:S05]  /*10680*/  BSYNC B1 ;  /* 0x0000000000017941 */ /* 0x000fea0003800000 */
.L_x_400:
[----:B0-----:R-:W-:Y:S01]  /*10690*/  @!P6 IMAD R3, R78, R17, R2 ;  /* 0x000000114e03e224 */ /* 0x001fe200078e0202 */
[----:B------:R-:W-:Y:S04]  /*106a0*/  BSSY B1, `(.L_x_402) ;  /* 0x0000006000017945 */ /* 0x000fe80003800000 */
[----:B------:R0:W-:Y:S01]  /*106b0*/  @!P6 STG.E.U8 desc[UR36][R8.64+0x68], R3 ;  /* 0x000068030800e986 */ /* 0x0001e2000c101124 */
[----:B------:R-:W-:Y:S05]  /*106c0*/  @P1 BRA `(.L_x_403) ;  /* 0x00000000000c1947 */ /* 0x000fea0003800000 */
[----:B------:R-:W0:Y:S02]  /*106d0*/  LDG.E.U8 R16, desc[UR36][R156.64+0x69] ;  /* 0x000069249c107981 */ /* 0x000e24000c1e1100 */
[----:B0-----:R-:W-:-:S05]  /*106e0*/  PRMT R3, R16, 0x8880, RZ ;  /* 0x0000888010037816 */ /* 0x001fca00000000ff */
[----:B------:R-:W-:-:S07]  /*106f0*/  IMAD R2, R3, R18, RZ ;  /* 0x0000001203027224 */ /* 0x000fce00078e02ff */
.L_x_403:
[----:B------:R-:W-:Y:S05]  /*10700*/  BSYNC B1 ;  /* 0x0000000000017941 */ /* 0x000fea0003800000 */
.L_x_402:
        /* <DEDUP_REMOVED lines=12> */
.L_x_405:
[----:B------:R-:W-:Y:S05]  /*107d0*/  BSYNC B1 ;  /* 0x0000000000017941 */ /* 0x000fea0003800000 */
.L_x_404:
[----:B0-----:R-:W-:Y:S01]  /*107e0*/  @!P4 IMAD R3, R80, R17, R2 ;  /* 0x000000115003c224 */ /* 0x001fe200078e0202 */
[----:B------:R-:W-:Y:S04]  /*107f0*/  BSSY B1, `(.L_x_406) ;  /* 0x0000006000017945 */ /* 0x000fe80003800000 */
[----:B------:R0:W-:Y:S01]  /*10800*/  @!P4 STG.E.U8 desc[UR36][R6.64+0x70], R3 ;  /* 0x000070030600c986 */ /* 0x0001e2000c101124 */
[----:B------:R-:W-:Y:S05]  /*10810*/  @P3 BRA `(.L_x_407) ;  /* 0x00000000000c3947 */ /* 0x000fea0003800000 */
[----:B------:R-:W0:Y:S02]  /*10820*/  LDG.E.U8 R16, desc[UR36][R14.64+0x71] ;  /* 0x000071240e107981 */ /* 0x000e24000c1e1100 */
[----:B0-----:R-:W-:-:S05]  /*10830*/  PRMT R3, R16, 0x8880, RZ ;  /* 0x0000888010037816 */ /* 0x001fca00000000ff */
[----:B------:R-:W-:-:S07]  /*10840*/  IMAD R2, R3, R18, RZ ;  /* 0x0000001203027224 */ /* 0x000fce00078e02ff */
.L_x_407:
[----:B------:R-:W-:Y:S05]  /*10850*/  BSYNC B1 ;  /* 0x0000000000017941 */ /* 0x000fea0003800000 */
.L_x_406:
[----:B------:R-:W-:Y:S01]  /*10860*/  @!P3 IMAD R81, R81, R17, R2 ;  /* 0x000000115151b224 */ /* 0x000fe200078e0202 */
[----:B------:R-:W-:Y:S04]  /*10870*/  BSSY B1, `(.L_x_408) ;  /* 0x0000006000017945 */ /* 0x000fe80003800000 */
[----:B------:R0:W-:Y:S01]  /*10880*/  @!P3 STG.E.U8 desc[UR36][R6.64+0x71], R81 ;  /* 0x000071510600b986 */ /* 0x0001e2000c101124 */
[----:B------:R-:W-:Y:S05]  /*10890*/  @P5 BRA `(.L_x_409) ;  /* 0x00000000000c5947 */ /* 0x000fea0003800000 */
[----:B------:R-:W0:Y:S02]  /*108a0*/  LDG.E.U8 R16, desc[UR36][R156.64+0x70] ;  /* 0x000070249c107981 */ /* 0x000e24000c1e1100 */
[----:B0-----:R-:W-:-:S05]  /*108b0*/  PRMT R3, R16, 0x8880, RZ ;  /* 0x0000888010037816 */ /* 0x001fca00000000ff */
[----:B------:R-:W-:-:S07]  /*108c0*/  IMAD R2, R3, R18, RZ ;  /* 0x0000001203027224 */ /* 0x000fce00078e02ff */
.L_x_409:
[----:B------:R-:W-:Y:S05]  /*108d0*/  BSYNC B1 ;  /* 0x0000000000017941 */ /* 0x000fea0003800000 */
.L_x_408:
[----:B0-----:R-:W-:Y:S01]  /*108e0*/  @!P5 IMAD R3, R82, R17, R2 ;  /* 0x000000115203d224 */ /* 0x001fe200078e0202 */
[----:B------:R-:W-:Y:S04]  /*108f0*/  BSSY B1, `(.L_x_410) ;  /* 0x0000006000017945 */ /* 0x000fe80003800000 */
[----:B------:R0:W-:Y:S01]  /*10900*/  @!P5 STG.E.U8 desc[UR36][R8.64+0x70], R3 ;  /* 0x000070030800d986 */ /* 0x0001e2000c101124 */
[----:B------:R-:W-:Y:S05]  /*10910*/  @P6 BRA `(.L_x_411) ;  /* 0x00000000000c6947 */ /* 0x000fea0003800000 */
[----:B------:R-:W0:Y:S02]  /*10920*/  LDG.E.U8 R16, desc[UR36][R156.64+0x71] ;  /* 0x000071249c107981 */ /* 0x000e24000c1e1100 */
[----:B0-----:R-:W-:-:S05]  /*10930*/  PRMT R3, R16, 0x8880, RZ ;  /* 0x0000888010037816 */ /* 0x001fca00000000ff */
[----:B------:R-:W-:-:S07]  /*10940*/  IMAD R2, R3, R18, RZ ;  /* 0x0000001203027224 */ /* 0x000fce00078e02ff */
.L_x_411:
[----:B------:R-:W-:Y:S05]  /*10950*/  BSYNC B1 ;  /* 0x0000000000017941 */ /* 0x000fea0003800000 */
.L_x_410:
[----:B------:R-:W-:Y:S01]  /*10960*/  @!P6 IMAD R83, R83, R17, R2 ;  /* 0x000000115353e224 */ /* 0x000fe200078e0202 */
[----:B------:R-:W-:Y:S04]  /*10970*/  BSSY B1, `(.L_x_412) ;  /* 0x0000006000017945 */ /* 0x000fe80003800000 */
[----:B------:R0:W-:Y:S01]  /*10980*/  @!P6 STG.E.U8 desc[UR36][R8.64+0x71], R83 ;  /* 0x000071530800e986 */ /* 0x0001e2000c101124 */
[----:B------:R-:W-:Y:S05]  /*10990*/  @P1 BRA `(.L_x_413) ;  /* 0x00000000000c1947 */ /* 0x000fea0003800000 */
[----:B------:R-:W0:Y:S02]  /*109a0*/  LDG.E.U8 R16, desc[UR36][R14.64+0x78] ;  /* 0x000078240e107981 */ /* 0x000e24000c1e1100 */
[----:B0-----:R-:W-:-:S05]  /*109b0*/  PRMT R3, R16, 0x8880, RZ ;  /* 0x0000888010037816 */ /* 0x001fca00000000ff */
[----:B------:R-:W-:-:S07]  /*109c0*/  IMAD R2, R3, R18, RZ ;  /* 0x0000001203027224 */ /* 0x000fce00078e02ff */
.L_x_413:
[----:B------:R-:W-:Y:S05]  /*109d0*/  BSYNC B1 ;  /* 0x0000000000017941 */ /* 0x000fea0003800000 */
.L_x_412:
        /* <DEDUP_REMOVED lines=12> */
.L_x_415:
[----:B------:R-:W-:Y:S05]  /*10aa0*/  BSYNC B1 ;  /* 0x0000000000017941 */ /* 0x000fea0003800000 */
.L_x_414:
[----:B------:R-:W-:Y:S01]  /*10ab0*/  @!P4 IMAD R85, R85, R17, R2 ;  /* 0x000000115555c224 */ /* 0x000fe200078e0202 */
[----:B------:R-:W-:Y:S04]  /*10ac0*/  BSSY B1, `(.L_x_416) ;  /* 0x0000006000017945 */ /* 0x000fe80003800000 */
[----:B------:R0:W-:Y:S01]  /*10ad0*/  @!P4 STG.E.U8 desc[UR36][R6.64+0x79], R85 ;  /* 0x000079550600c986 */ /* 0x0001e2000c101124 */
[----:B------:R-:W-:Y:S05]  /*10ae0*/  @P3 BRA `(.L_x_417) ;  /* 0x00000000000c3947 */ /* 0x000fea0003800000 */
[----:B------:R-:W0:Y:S02]  /*10af0*/  LDG.E.U8 R16, desc[UR36][R156.64+0x78] ;  /* 0x000078249c107981 */ /* 0x000e24000c1e1100 */
[----:B0-----:R-:W-:-:S05]  /*10b00*/  PRMT R3, R16, 0x8880, RZ ;  /* 0x0000888010037816 */ /* 0x001fca00000000ff */
[----:B------:R-:W-:-:S07]  /*10b10*/  IMAD R2, R3, R18, RZ ;  /* 0x0000001203027224 */ /* 0x000fce00078e02ff */
.L_x_417:
[----:B------:R-:W-:Y:S05]  /*10b20*/  BSYNC B1 ;  /* 0x0000000000017941 */ /* 0x000fea0003800000 */
.L_x_416:
[----:B0-----:R-:W-:Y:S01]  /*10b30*/  @!P3 IMAD R3, R86, R17, R2 ;  /* 0x000000115603b224 */ /* 0x001fe200078e0202 */
[----:B------:R-:W-:Y:S04]  /*10b40*/  BSSY B1, `(.L_x_418) ;  /* 0x0000006000017945 */ /* 0x000fe80003800000 */
[----:B------:R0:W-:Y:S01]  /*10b50*/  @!P3 STG.E.U8 desc[UR36][R8.64+0x78], R3 ;  /* 0x000078030800b986 */ /* 0x0001e2000c101124 */
[----:B------:R-:W-:Y:S05]  /*10b60*/  @P5 BRA `(.L_x_419) ;  /* 0x00000000000c5947 */ /* 0x000fea0003800000 */
[----:B------:R-:W0:Y:S02]  /*10b70*/  LDG.E.U8 R16, desc[UR36][R156.64+0x79] ;  /* 0x000079249c107981 */ /* 0x000e24000c1e1100 */
[----:B0-----:R-:W-:-:S05]  /*10b80*/  PRMT R3, R16, 0x8880, RZ ;  /* 0x0000888010037816 */ /* 0x001fca00000000ff */
[----:B------:R-:W-:-:S07]  /*10b90*/  IMAD R2, R3, R18, RZ ;  /* 0x0000001203027224 */ /* 0x000fce00078e02ff */
.L_x_419:
[----:B------:R-:W-:Y:S05]  /*10ba0*/  BSYNC B1 ;  /* 0x0000000000017941 */ /* 0x000fea0003800000 */
.L_x_418:
[----:B------:R-:W-:Y:S01]  /*10bb0*/  @!P5 IMAD R87, R87, R17, R2 ;  /* 0x000000115757d224 */ /* 0x000fe200078e0202 */
[----:B------:R-:W-:Y:S04]  /*10bc0*/  BSSY B1, `(.L_x_420) ;  /* 0x0000006000017945 */ /* 0x000fe80003800000 */
[----:B------:R0:W-:Y:S01]  /*10bd0*/  @!P5 STG.E.U8 desc[UR36][R8.64+0x79], R87 ;  /* 0x000079570800d986 */ /* 0x0001e2000c101124 */
[----:B------:R-:W-:Y:S05]  /*10be0*/  @P6 BRA `(.L_x_421) ;  /* 0x00000000000c6947 */ /* 0x000fea0003800000 */
[----:B------:R-:W0:Y:S02]  /*10bf0*/  LDG.E.U8 R16, desc[UR36][R14.64+0x80] ;  /* 0x000080240e107981 */ /* 0x000e24000c1e1100 */
[----:B0-----:R-:W-:-:S05]  /*10c00*/  PRMT R3, R16, 0x8880, RZ ;  /* 0x0000888010037816 */ /* 0x001fca00000000ff */
[----:B------:R-:W-:-:S07]  /*10c10*/  IMAD R2, R3, R18, RZ ;  /* 0x0000001203027224 */ /* 0x000fce00078e02ff */
.L_x_421:
[----:B------:R-:W-:Y:S05]  /*10c20*/  BSYNC B1 ;  /* 0x0000000000017941 */ /* 0x000fea0003800000 */
.L_x_420:
[----:B0-----:R-:W-:Y:S01]  /*10c30*/  @!P6 IMAD R3, R88, R17, R2 ;  /* 0x000000115803e224 */ /* 0x001fe200078e0202 */
[----:B------:R-:W-:Y:S04]  /*10c40*/  BSSY B1, `(.L_x_422) ;  /* 0x0000006000017945 */ /* 0x000fe80003800000 */
[----:B------:R0:W-:Y:S01]  /*10c50*/  @!P6 STG.E.U8 desc[UR36][R6.64+0x80], R3 ;  /* 0x000080030600e986 */ /* 0x0001e2000c101124 */
[----:B------:R-:W-:Y:S05]  /*10c60*/  @P1 BRA `(.L_x_423) ;  /* 0x00000000000c1947 */ /* 0x000fea0003800000 */
[----:B------:R-:W0:Y:S02]  /*10c70*/  LDG.E.U8 R16, desc[UR36][R14.64+0x81] ;  /* 0x000081240e107981 */ /* 0x000e24000c1e1100 */
[----:B0-----:R-:W-:-:S05]  /*10c80*/  PRMT R3, R16, 0x8880, RZ ;  /* 0x0000888010037816 */ /* 0x001fca00000000ff */
[----:B------:R-:W-:-:S07]  /*10c90*/  IMAD R2, R3, R18, RZ ;  /* 0x0000001203027224 */ /* 0x000fce00078e02ff */
.L_x_423:
[----:B------:R-:W-:Y:S05]  /*10ca0*/  BSYNC B1 ;  /* 0x0000000000017941 */ /* 0x000fea0003800000 */
.L_x_422:
        /* <DEDUP_REMOVED lines=12> */
.L_x_425:
[----:B------:R-:W-:Y:S05]  /*10d70*/  BSYNC B1 ;  /* 0x0000000000017941 */ /* 0x000fea0003800000 */
.L_x_424:
[----:B0-----:R-:W-:Y:S01]  /*10d80*/  @!P4 IMAD R3, R90, R17, R2 ;  /* 0x000000115a03c224 */ /* 0x001fe200078e0202 */
[----:B------:R-:W-:Y:S04]  /*10d90*/  BSSY B1, `(.L_x_426) ;  /* 0x0000006000017945 */ /* 0x000fe80003800000 */
[----:B------:R0:W-:Y:S01]  /*10da0*/  @!P4 STG.E.U8 desc[UR36][R8.64+0x80], R3 ;  /* 0x000080030800c986 */ /* 0x0001e2000c101124 */
[----:B------:R-:W-:Y:S05]  /*10db0*/  @P3 BRA `(.L_x_427) ;  /* 0x00000000000c3947 */ /* 0x000fea0003800000 */
[----:B------:R-:W0:Y:S02]  /*10dc0*/  LDG.E.U8 R16, desc[UR36][R156.64+0x81] ;  /* 0x000081249c107981 */ /* 0x000e24000c1e1100 */
[----:B0-----:R-:W-:-:S05]  /*10dd0*/  PRMT R3, R16, 0x8880, RZ ;  /* 0x0000888010037816 */ /* 0x001fca00000000ff */
[----:B------:R-:W-:-:S07]  /*10de0*/  IMAD R2, R3, R18, RZ ;  /* 0x0000001203027224 */ /* 0x000fce00078e02ff */
.L_x_427:
[----:B------:R-:W-:Y:S05]  /*10df0*/  BSYNC B1 ;  /* 0x0000000000017941 */ /* 0x000fea0003800000 */
.L_x_426:
[----:B------:R-:W-:Y:S01]  /*10e00*/  @!P3 IMAD R91, R91, R17, R2 ;  /* 0x000000115b5bb224 */ /* 0x000fe200078e0202 */
[----:B------:R-:W-:Y:S04]  /*10e10*/  BSSY B1, `(.L_x_428) ;  /* 0x0000006000017945 */ /* 0x000fe80003800000 */
[----:B------:R0:W-:Y:S01]  /*10e20*/  @!P3 STG.E.U8 desc[UR36][R8.64+0x81], R91 ;  /* 0x0000815b0800b986 */ /* 0x0001e2000c101124 */
[----:B------:R-:W-:Y:S05]  /*10e30*/  @P5 BRA `(.L_x_429) ;  /* 0x00000000000c5947 */ /* 0x000fea0003800000 */
[----:B------:R-:W0:Y:S02]  /*10e40*/  LDG.E.U8 R16, desc[UR36][R14.64+0x88] ;  /* 0x000088240e107981 */ /* 0x000e24000c1e1100 */
[----:B0-----:R-:W-:-:S05]  /*10e50*/  PRMT R3, R16, 0x8880, RZ ;  /* 0x0000888010037816 */ /* 0x001fca00000000ff */
[----:B------:R-:W-:-:S07]  /*10e60*/  IMAD R2, R3, R18, RZ ;  /* 0x0000001203027224 */ /* 0x000fce00078e02ff */
.L_x_429:
[----:B------:R-:W-:Y:S05]  /*10e70*/  BSYNC B1 ;  /* 0x0000000000017941 */ /* 0x000fea0003800000 */
.L_x_428:
[----:B0-----:R-:W-:Y:S01]  /*10e80*/  @!P5 IMAD R3, R92, R17, R2 ;  /* 0x000000115c03d224 */ /* 0x001fe200078e0202 */
[----:B------:R-:W-:Y:S04]  /*10e90*/  BSSY B1, `(.L_x_430) ;  /* 0x0000006000017945 */ /* 0x000fe80003800000 */
[----:B------:R0:W-:Y:S01]  /*10ea0*/  @!P5 STG.E.U8 desc[UR36][R6.64+0x88], R3 ;  /* 0x000088030600d986 */ /* 0x0001e2000c101124 */
[----:B------:R-:W-:Y:S05]  /*10eb0*/  @P6 BRA `(.L_x_431) ;  /* 0x00000000000c6947 */ /* 0x000fea0003800000 */
[----:B------:R-:W0:Y:S02]  /*10ec0*/  LDG.E.U8 R16, desc[UR36][R14.64+0x89] ;  /* 0x000089240e107981 */ /* 0x000e24000c1e1100 */
[----:B0-----:R-:W-:-:S05]  /*10ed0*/  PRMT R3, R16, 0x8880, RZ ;  /* 0x0000888010037816 */ /* 0x001fca00000000ff */
[----:B------:R-:W-:-:S07]  /*10ee0*/  IMAD R2, R3, R18, RZ ;  /* 0x0000001203027224 */ /* 0x000fce00078e02ff */
.L_x_431:
[----:B------:R-:W-:Y:S05]  /*10ef0*/  BSYNC B1 ;  /* 0x0000000000017941 */ /* 0x000fea0003800000 */
.L_x_430:
[----:B------:R-:W-:Y:S01]  /*10f00*/  @!P6 IMAD R93, R93, R17, R2 ;  /* 0x000000115d5de224 */ /* 0x000fe200078e0202 */
[----:B------:R-:W-:Y:S04]  /*10f10*/  BSSY B1, `(.L_x_432) ;  /* 0x0000006000017945 */ /* 0x000fe80003800000 */
[----:B------:R0:W-:Y:S01]  /*10f20*/  @!P6 STG.E.U8 desc[UR36][R6.64+0x89], R93 ;  /* 0x0000895d0600e986 */ /* 0x0001e2000c101124 */
[----:B------:R-:W-:Y:S05]  /*10f30*/  @P1 BRA `(.L_x_433) ;  /* 0x00000000000c1947 */ /* 0x000fea0003800000 */
[----:B------:R-:W0:Y:S02]  /*10f40*/  LDG.E.U8 R16, desc[UR36][R156.64+0x88] ;  /* 0x000088249c107981 */ /* 0x000e24000c1e1100 */
[----:B0-----:R-:W-:-:S05]  /*10f50*/  PRMT R3, R16, 0x8880, RZ ;  /* 0x0000888010037816 */ /* 0x001fca00000000ff */
[----:B------:R-:W-:-:S07]  /*10f60*/  IMAD R2, R3, R18, RZ ;  /* 0x0000001203027224 */ /* 0x000fce00078e02ff */
.L_x_433:
[----:B------:R-:W-:Y:S05]  /*10f70*/  BSYNC B1 ;  /* 0x0000000000017941 */ /* 0x000fea0003800000 */
.L_x_432:
        /* <DEDUP_REMOVED lines=12> */
.L_x_435:
[----:B------:R-:W-:Y:S05]  /*11040*/  BSYNC B1 ;  /* 0x0000000000017941 */ /* 0x000fea0003800000 */
.L_x_434:
[----:B------:R-:W-:Y:S01]  /*11050*/  @!P4 IMAD R95, R95, R17, R2 ;  /* 0x000000115f5fc224 */ /* 0x000fe200078e0202 */
[----:B------:R-:W-:Y:S04]  /*11060*/  BSSY B1, `(.L_x_436) ;  /* 0x0000006000017945 */ /* 0x000fe80003800000 */
[----:B------:R0:W-:Y:S01]  /*11070*/  @!P4 STG.E.U8 desc[UR36][R8.64+0x89], R95 ;  /* 0x0000895f0800c986 */ /* 0x0001e2000c101124 */
[----:B------:R-:W-:Y:S05]  /*11080*/  @P3 BRA `(.L_x_437) ;  /* 0x00000000000c3947 */ /* 0x000fea0003800000 */
[----:B------:R-:W0:Y:S02]  /*11090*/  LDG.E.U8 R16, desc[UR36][R14.64+0x90] ;  /* 0x000090240e107981 */ /* 0x000e24000c1e1100 */
[----:B0-----:R-:W-:-:S05]  /*110a0*/  PRMT R3, R16, 0x8880, RZ ;  /* 0x0000888010037816 */ /* 0x001fca00000000ff */
[----:B------:R-:W-:-:S07]  /*110b0*/  IMAD R2, R3, R18, RZ ;  /* 0x0000001203027224 */ /* 0x000fce00078e02ff */
.L_x_437:
[----:B------:R-:W-:Y:S05]  /*110c0*/  BSYNC B1 ;  /* 0x0000000000017941 */ /* 0x000fea0003800000 */
.L_x_436:
[----:B0-----:R-:W-:Y:S01]  /*110d0*/  @!P3 IMAD R3, R96, R17, R2 ;  /* 0x000000116003b224 */ /* 0x001fe200078e0202 */
[----:B------:R-:W-:Y:S04]  /*110e0*/  BSSY B1, `(.L_x_438) ;  /* 0x0000006000017945 */ /* 0x000fe80003800000 */
[----:B------:R0:W-:Y:S01]  /*110f0*/  @!P3 STG.E.U8 desc[UR36][R6.64+0x90], R3 ;  /* 0x000090030600b986 */ /* 0x0001e2000c101124 */
[----:B------:R-:W-:Y:S05]  /*11100*/  @P5 BRA `(.L_x_439) ;  /* 0x00000000000c5947 */ /* 0x000fea0003800000 */
[----:B------:R-:W0:Y:S02]  /*11110*/  LDG.E.U8 R16, desc[UR36][R14.64+0x91] ;  /* 0x000091240e107981 */ /* 0x000e24000c1e1100 */
[----:B0-----:R-:W-:-:S05]  /*11120*/  PRMT R3, R16, 0x8880, RZ ;  /* 0x0000888010037816 */ /* 0x001fca00000000ff */
[----:B------:R-:W-:-:S07]  /*11130*/  IMAD R2, R3, R18, RZ ;  /* 0x0000001203027224 */ /* 0x000fce00078e02ff */
.L_x_439:
[----:B------:R-:W-:Y:S05]  /*11140*/  BSYNC B1 ;  /* 0x0000000000017941 */ /* 0x000fea0003800000 */
.L_x_438:
[----:B------:R-:W-:Y:S01]  /*11150*/  @!P5 IMAD R97, R97, R17, R2 ;  /* 0x000000116161d224 */ /* 0x000fe200078e0202 */
[----:B------:R-:W-:Y:S04]  /*11160*/  BSSY B1, `(.L_x_440) ;  /* 0x0000006000017945 */ /* 0x000fe80003800000 */
[----:B------:R0:W-:Y:S01]  /*11170*/  @!P5 STG.E.U8 desc[UR36][R6.64+0x91], R97 ;  /* 0x000091610600d986 */ /* 0x0001e2000c101124 */
[----:B------:R-:W-:Y:S05]  /*11180*/  @P6 BRA `(.L_x_441) ;  /* 0x00000000000c6947 */ /* 0x000fea0003800000 */
[----:B------:R-:W0:Y:S02]  /*11190*/  LDG.E.U8 R16, desc[UR36][R156.64+0x90] ;  /* 0x000090249c107981 */ /* 0x000e24000c1e1100 */
[----:B0-----:R-:W-:-:S05]  /*111a0*/  PRMT R3, R16, 0x8880, RZ ;  /* 0x0000888010037816 */ /* 0x001fca00000000ff */
[----:B------:R-:W-:-:S07]  /*111b0*/  IMAD R2, R3, R18, RZ ;  /* 0x0000001203027224 */ /* 0x000fce00078e02ff */
.L_x_441:
[----:B------:R-:W-:Y:S05]  /*111c0*/  BSYNC B1 ;  /* 0x0000000000017941 */ /* 0x000fea0003800000 */
.L_x_440:
[----:B0-----:R-:W-:Y:S01]  /*111d0*/  @!P6 IMAD R3, R98, R17, R2 ;  /* 0x000000116203e224 */ /* 0x001fe200078e0202 */
[----:B------:R-:W-:Y:S04]  /*111e0*/  BSSY B1, `(.L_x_442) ;  /* 0x0000006000017945 */ /* 0x000fe80003800000 */
[----:B------:R0:W-:Y:S01]  /*111f0*/  @!P6 STG.E.U8 desc[UR36][R8.64+0x90], R3 ;  /* 0x000090030800e986 */ /* 0x0001e2000c101124 */
[----:B------:R-:W-:Y:S05]  /*11200*/  @P1 BRA `(.L_x_443) ;  /* 0x00000000000c1947 */ /* 0x000fea0003800000 */
[----:B------:R-:W0:Y:S02]  /*11210*/  LDG.E.U8 R16, desc[UR36][R156.64+0x91] ;  /* 0x000091249c107981 */ /* 0x000e24000c1e1100 */
[----:B0-----:R-:W-:-:S05]  /*11220*/  PRMT R3, R16, 0x8880, RZ ;  /* 0x0000888010037816 */ /* 0x001fca00000000ff */
[----:B------:R-:W-:-:S07]  /*11230*/  IMAD R2, R3, R18, RZ ;  /* 0x0000001203027224 */ /* 0x000fce00078e02ff */
.L_x_443:
[----:B------:R-:W-:Y:S05]  /*11240*/  BSYNC B1 ;  /* 0x0000000000017941 */ /* 0x000fea0003800000 */
.L_x_442:
        /* <DEDUP_REMOVED lines=12> */
.L_x_445:
[----:B------:R-:W-:Y:S05]  /*11310*/  BSYNC B1 ;  /* 0x0000000000017941 */ /* 0x000fea0003800000 */
.L_x_444:
[----:B0-----:R-:W-:Y:S01]  /*11320*/  @!P4 IMAD R3, R100, R17, R2 ;  /* 0x000000116403c224 */ /* 0x001fe200078e0202 */
[----:B------:R-:W-:Y:S04]  /*11330*/  BSSY B1, `(.L_x_446) ;  /* 0x0000006000017945 */ /* 0x000fe80003800000 */
[----:B------:R0:W-:Y:S01]  /*11340*/  @!P4 STG.E.U8 desc[UR36][R6.64+0x98], R3 ;  /* 0x000098030600c986 */ /* 0x0001e2000c101124 */
[----:B------:R-:W-:Y:S05]  /*11350*/  @P3 BRA `(.L_x_447) ;  /* 0x00000000000c3947 */ /* 0x000fea0003800000 */
[----:B------:R-:W0:Y:S02]  /*11360*/  LDG.E.U8 R16, desc[UR36][R14.64+0x99] ;  /* 0x000099240e107981 */ /* 0x000e24000c1e1100 */
[----:B0-----:R-:W-:-:S05]  /*11370*/  PRMT R3, R16, 0x8880, RZ ;  /* 0x0000888010037816 */ /* 0x001fca00000000ff */
[----:B------:R-:W-:-:S07]  /*11380*/  IMAD R2, R3, R18, RZ ;  /* 0x0000001203027224 */ /* 0x000fce00078e02ff */
.L_x_447:
[----:B------:R-:W-:Y:S05]  /*11390*/  BSYNC B1 ;  /* 0x0000000000017941 */ /* 0x000fea0003800000 */
.L_x_446:
[----:B------:R-:W-:Y:S01]  /*113a0*/  @!P3 IMAD R101, R101, R17, R2 ;  /* 0x000000116565b224 */ /* 0x000fe200078e0202 */
[----:B------:R-:W-:Y:S04]  /*113b0*/  BSSY B1, `(.L_x_448) ;  /* 0x0000006000017945 */ /* 0x000fe80003800000 */
[----:B------:R0:W-:Y:S01]  /*113c0*/  @!P3 STG.E.U8 desc[UR36][R6.64+0x99], R101 ;  /* 0x000099650600b986 */ /* 0x0001e2000c101124 */
[----:B------:R-:W-:Y:S05]  /*113d0*/  @P5 BRA `(.L_x_449) ;  /* 0x00000000000c5947 */ /* 0x000fea0003800000 */
[----:B------:R-:W0:Y:S02]  /*113e0*/  LDG.E.U8 R16, desc[UR36][R156.64+0x98] ;  /* 0x000098249c107981 */ /* 0x000e24000c1e1100 */
[----:B0-----:R-:W-:-:S05]  /*113f0*/  PRMT R3, R16, 0x8880, RZ ;  /* 0x0000888010037816 */ /* 0x001fca00000000ff */
[----:B------:R-:W-:-:S07]  /*11400*/  IMAD R2, R3, R18, RZ ;  /* 0x0000001203027224 */ /* 0x000fce00078e02ff */
.L_x_449:
[----:B------:R-:W-:Y:S05]  /*11410*/  BSYNC B1 ;  /* 0x0000000000017941 */ /* 0x000fea0003800000 */
.L_x_448:
[----:B0-----:R-:W-:Y:S01]  /*11420*/  @!P5 IMAD R3, R102, R17, R2 ;  /* 0x000000116603d224 */ /* 0x001fe200078e0202 */
[----:B------:R-:W-:Y:S04]  /*11430*/  BSSY B1, `(.L_x_450) ;  /* 0x0000006000017945 */ /* 0x000fe80003800000 */
[----:B------:R0:W-:Y:S01]  /*11440*/  @!P5 STG.E.U8 desc[UR36][R8.64+0x98], R3 ;  /* 0x000098030800d986 */ /* 0x0001e2000c101124 */
[----:B------:R-:W-:Y:S05]  /*11450*/  @P6 BRA `(.L_x_451) ;  /* 0x00000000000c6947 */ /* 0x000fea0003800000 */
[----:B------:R-:W0:Y:S02]  /*11460*/  LDG.E.U8 R16, desc[UR36][R156.64+0x99] ;  /* 0x000099249c107981 */ /* 0x000e24000c1e1100 */
[----:B0-----:R-:W-:-:S05]  /*11470*/  PRMT R3, R16, 0x8880, RZ ;  /* 0x0000888010037816 */ /* 0x001fca00000000ff */
[----:B------:R-:W-:-:S07]  /*11480*/  IMAD R2, R3, R18, RZ ;  /* 0x0000001203027224 */ /* 0x000fce00078e02ff */
.L_x_451:
[----:B------:R-:W-:Y:S05]  /*11490*/  BSYNC B1 ;  /* 0x0000000000017941 */ /* 0x000fea0003800000 */
.L_x_450:
[----:B------:R-:W-:Y:S01]  /*114a0*/  @!P6 IMAD R103, R103, R17, R2 ;  /* 0x000000116767e224 */ /* 0x000fe200078e0202 */
[----:B------:R-:W-:Y:S04]  /*114b0*/  BSSY B1, `(.L_x_452) ;  /* 0x0000006000017945 */ /* 0x000fe80003800000 */
[----:B------:R0:W-:Y:S01]  /*114c0*/  @!P6 STG.E.U8 desc[UR36][R8.64+0x99], R103 ;  /* 0x000099670800e986 */ /* 0x0001e2000c101124 */
[----:B------:R-:W-:Y:S05]  /*114d0*/  @P1 BRA `(.L_x_453) ;  /* 0x00000000000c1947 */ /* 0x000fea0003800000 */
[----:B------:R-:W0:Y:S02]  /*114e0*/  LDG.E.U8 R16, desc[UR36][R14.64+0xa0] ;  /* 0x0000a0240e107981 */ /* 0x000e24000c1e1100 */
[----:B0-----:R-:W-:-:S05]  /*114f0*/  PRMT R3, R16, 0x8880, RZ ;  /* 0x0000888010037816 */ /* 0x001fca00000000ff */
[----:B------:R-:W-:-:S07]  /*11500*/  IMAD R2, R3, R18, RZ ;  /* 0x0000001203027224 */ /* 0x000fce00078e02ff */
.L_x_453:
[----:B------:R-:W-:Y:S05]  /*11510*/  BSYNC B1 ;  /* 0x0000000000017941 */ /* 0x000fea0003800000 */
.L_x_452:
        /* <DEDUP_REMOVED lines=12> */
.L_x_455:
[----:B------:R-:W-:Y:S05]  /*115e0*/  BSYNC B1 ;  /* 0x0000000000017941 */ /* 0x000fea0003800000 */
.L_x_454:
[----:B------:R-:W-:Y:S01]  /*115f0*/  @!P4 IMAD R105, R105, R17, R2 ;  /* 0x000000116969c224 */ /* 0x000fe200078e0202 */
[----:B------:R-:W-:Y:S04]  /*11600*/  BSSY B1, `(.L_x_456) ;  /* 0x0000006000017945 */ /* 0x000fe80003800000 */
[----:B------:R0:W-:Y:S01]  /*11610*/  @!P4 STG.E.U8 desc[UR36][R6.64+0xa1], R105 ;  /* 0x0000a1690600c986 */ /* 0x0001e2000c101124 */
[----:B------:R-:W-:Y:S05]  /*11620*/  @P3 BRA `(.L_x_457) ;  /* 0x00000000000c3947 */ /* 0x000fea0003800000 */
[----:B------:R-:W0:Y:S02]  /*11630*/  LDG.E.U8 R16, desc[UR36][R156.64+0xa0] ;  /* 0x0000a0249c107981 */ /* 0x000e24000c1e1100 */
[----:B0-----:R-:W-:-:S05]  /*11640*/  PRMT R3, R16, 0x8880, RZ ;  /* 0x0000888010037816 */ /* 0x001fca00000000ff */
[----:B------:R-:W-:-:S07]  /*11650*/  IMAD R2, R3, R18, RZ ;  /* 0x0000001203027224 */ /* 0x000fce00078e02ff */
.L_x_457:
[----:B------:R-:W-:Y:S05]  /*11660*/  BSYNC B1 ;  /* 0x0000000000017941 */ /* 0x000fea0003800000 */
.L_x_456:
[----:B0-----:R-:W-:Y:S01]  /*11670*/  @!P3 IMAD R3, R106, R17, R2 ;  /* 0x000000116a03b224 */ /* 0x001fe200078e0202 */
[----:B------:R-:W-:Y:S04]  /*11680*/  BSSY B1, `(.L_x_458) ;  /* 0x0000006000017945 */ /* 0x000fe80003800000 */
[----:B------:R0:W-:Y:S01]  /*11690*/  @!P3 STG.E.U8 desc[UR36][R8.64+0xa0], R3 ;  /* 0x0000a0030800b986 */ /* 0x0001e2000c101124 */
[----:B------:R-:W-:Y:S05]  /*116a0*/  @P5 BRA `(.L_x_459) ;  /* 0x00000000000c5947 */ /* 0x000fea0003800000 */
[----:B------:R-:W0:Y:S02]  /*116b0*/  LDG.E.U8 R16, desc[UR36][R156.64+0xa1] ;  /* 0x0000a1249c107981 */ /* 0x000e24000c1e1100 */
[----:B0-----:R-:W-:-:S05]  /*116c0*/  PRMT R3, R16, 0x8880, RZ ;  /* 0x0000888010037816 */ /* 0x001fca00000000ff */
[----:B------:R-:W-:-:S07]  /*116d0*/  IMAD R2, R3, R18, RZ ;  /* 0x0000001203027224 */ /* 0x000fce00078e02ff */
.L_x_459:
[----:B------:R-:W-:Y:S05]  /*116e0*/  BSYNC B1 ;  /* 0x0000000000017941 */ /* 0x000fea0003800000 */
.L_x_458:
[----:B------:R-:W-:Y:S01]  /*116f0*/  @!P5 IMAD R107, R107, R17, R2 ;  /* 0x000000116b6bd224 */ /* 0x000fe200078e0202 */
[----:B------:R-:W-:Y:S04]  /*11700*/  BSSY B1, `(.L_x_460) ;  /* 0x0000006000017945 */ /* 0x000fe80003800000 */
[----:B------:R0:W-:Y:S01]  /*11710*/  @!P5 STG.E.U8 desc[UR36][R8.64+0xa1], R107 ;  /* 0x0000a16b0800d986 */ /* 0x0001e2000c101124 */
[----:B------:R-:W-:Y:S05]  /*11720*/  @P6 BRA `(.L_x_461) ;  /* 0x00000000000c6947 */ /* 0x000fea0003800000 */
[----:B------:R-:W0:Y:S02]  /*11730*/  LDG.E.U8 R16, desc[UR36][R14.64+0xa8] ;  /* 0x0000a8240e107981 */ /* 0x000e24000c1e1100 */
[----:B0-----:R-:W-:-:S05]  /*11740*/  PRMT R3, R16, 0x8880, RZ ;  /* 0x0000888010037816 */ /* 0x001fca00000000ff */
[----:B------:R-:W-:-:S07]  /*11750*/  IMAD R2, R3, R18, RZ ;  /* 0x0000001203027224 */ /* 0x000fce00078e02ff */
.L_x_461:
[----:B------:R-:W-:Y:S05]  /*11760*/  BSYNC B1 ;  /* 0x0000000000017941 */ /* 0x000fea0003800000 */
.L_x_460:
[----:B0-----:R-:W-:Y:S01]  /*11770*/  @!P6 IMAD R3, R108, R17, R2 ;  /* 0x000000116c03e224 */ /* 0x001fe200078e0202 */
[----:B------:R-:W-:Y:S04]  /*11780*/  BSSY B1, `(.L_x_462) ;  /* 0x0000006000017945 */ /* 0x000fe80003800000 */
[----:B------:R0:W-:Y:S01]  /*11790*/  @!P6 STG.E.U8 desc[UR36][R6.64+0xa8], R3 ;  /* 0x0000a8030600e986 */ /* 0x0001e2000c101124 */
[----:B------:R-:W-:Y:S05]  /*117a0*/  @P1 BRA `(.L_x_463) ;  /* 0x00000000000c1947 */ /* 0x000fea0003800000 */
[----:B------:R-:W0:Y:S02]  /*117b0*/  LDG.E.U8 R16, desc[UR36][R14.64+0xa9] ;  /* 0x0000a9240e107981 */ /* 0x000e24000c1e1100 */
[----:B0-----:R-:W-:-:S05]  /*117c0*/  PRMT R3, R16, 0x8880, RZ ;  /* 0x0000888010037816 */ /* 0x001fca00000000ff */
[----:B------:R-:W-:-:S07]  /*117d0*/  IMAD R2, R3, R18, RZ ;  /* 0x0000001203027224 */ /* 0x000fce00078e02ff */
.L_x_463:
[----:B------:R-:W-:Y:S05]  /*117e0*/  BSYNC B1 ;  /* 0x0000000000017941 */ /* 0x000fea0003800000 */
.L_x_462:
        /* <DEDUP_REMOVED lines=12> */
.L_x_465:
[----:B------:R-:W-:Y:S05]  /*118b0*/  BSYNC B1 ;  /* 0x0000000000017941 */ /* 0x000fea0003800000 */
.L_x_464:
[----:B0-----:R-:W-:Y:S01]  /*118c0*/  @!P4 IMAD R3, R110, R17, R2 ;  /* 0x000000116e03c224 */ /* 0x001fe200078e0202 */
[----:B------:R-:W-:Y:S04]  /*118d0*/  BSSY B1, `(.L_x_466) ;  /* 0x0000006000017945 */ /* 0x000fe80003800000 */
[----:B------:R0:W-:Y:S01]  /*118e0*/  @!P4 STG.E.U8 desc[UR36][R8.64+0xa8], R3 ;  /* 0x0000a8030800c986 */ /* 0x0001e2000c101124 */
[----:B------:R-:W-:Y:S05]  /*118f0*/  @P3 BRA `(.L_x_467) ;  /* 0x00000000000c3947 */ /* 0x000fea0003800000 */
[----:B------:R-:W0:Y:S02]  /*11900*/  LDG.E.U8 R16, desc[UR36][R156.64+0xa9] ;  /* 0x0000a9249c107981 */ /* 0x000e24000c1e1100 */
[----:B0-----:R-:W-:-:S05]  /*11910*/  PRMT R3, R16, 0x8880, RZ ;  /* 0x0000888010037816 */ /* 0x001fca00000000ff */
[----:B------:R-:W-:-:S07]  /*11920*/  IMAD R2, R3, R18, RZ ;  /* 0x0000001203027224 */ /* 0x000fce00078e02ff */
.L_x_467:
[----:B------:R-:W-:Y:S05]  /*11930*/  BSYNC B1 ;  /* 0x0000000000017941 */ /* 0x000fea0003800000 */
.L_x_466:
[----:B------:R-:W-:Y:S01]  /*11940*/  @!P3 IMAD R111, R111, R17, R2 ;  /* 0x000000116f6fb224 */ /* 0x000fe200078e0202 */
[----:B------:R-:W-:Y:S04]  /*11950*/  BSSY B1, `(.L_x_468) ;  /* 0x0000006000017945 */ /* 0x000fe80003800000 */
[----:B------:R0:W-:Y:S01]  /*11960*/  @!P3 STG.E.U8 desc[UR36][R8.64+0xa9], R111 ;  /* 0x0000a96f0800b986 */ /* 0x0001e2000c101124 */
[----:B------:R-:W-:Y:S05]  /*11970*/  @P5 BRA `(.L_x_469) ;  /* 0x00000000000c5947 */ /* 0x000fea0003800000 */
[----:B------:R-:W0:Y:S02]  /*11980*/  LDG.E.U8 R16, desc[UR36][R14.64+0xb0] ;  /* 0x0000b0240e107981 */ /* 0x000e24000c1e1100 */
[----:B0-----:R-:W-:-:S05]  /*11990*/  PRMT R3, R16, 0x8880, RZ ;  /* 0x0000888010037816 */ /* 0x001fca00000000ff */
[----:B------:R-:W-:-:S07]  /*119a0*/  IMAD R2, R3, R18, RZ ;  /* 0x0000001203027224 */ /* 0x000fce00078e02ff */
.L_x_469:
[----:B------:R-:W-:Y:S05]  /*119b0*/  BSYNC B1 ;  /* 0x0000000000017941 */ /* 0x000fea0003800000 */
.L_x_468:
[----:B0-----:R-:W-:Y:S01]  /*119c0*/  @!P5 IMAD R3, R112, R17, R2 ;  /* 0x000000117003d224 */ /* 0x001fe200078e0202 */
[----:B------:R-:W-:Y:S04]  /*119d0*/  BSSY B1, `(.L_x_470) ;  /* 0x0000006000017945 */ /* 0x000fe80003800000 */
[----:B------:R0:W-:Y:S01]  /*119e0*/  @!P5 STG.E.U8 desc[UR36][R6.64+0xb0], R3 ;  /* 0x0000b0030600d986 */ /* 0x0001e2000c101124 */
[----:B------:R-:W-:Y:S05]  /*119f0*/  @P6 BRA `(.L_x_471) ;  /* 0x00000000000c6947 */ /* 0x000fea0003800000 */
[----:B------:R-:W0:Y:S02]  /*11a00*/  LDG.E.U8 R16, desc[UR36][R14.64+0xb1] ;  /* 0x0000b1240e107981 */ /* 0x000e24000c1e1100 */
[----:B0-----:R-:W-:-:S05]  /*11a10*/  PRMT R3, R16, 0x8880, RZ ;  /* 0x0000888010037816 */ /* 0x001fca00000000ff */
[----:B------:R-:W-:-:S07]  /*11a20*/  IMAD R2, R3, R18, RZ ;  /* 0x0000001203027224 */ /* 0x000fce00078e02ff */
.L_x_471:
[----:B------:R-:W-:Y:S05]  /*11a30*/  BSYNC B1 ;  /* 0x0000000000017941 */ /* 0x000fea0003800000 */
.L_x_470:
[----:B------:R-:W-:Y:S01]  /*11a40*/  @!P6 IMAD R113, R113, R17, R2 ;  /* 0x000000117171e224 */ /* 0x000fe200078e0202 */
[----:B------:R-:W-:Y:S04]  /*11a50*/  BSSY B1, `(.L_x_472) ;  /* 0x0000006000017945 */ /* 0x000fe80003800000 */
[----:B------:R0:W-:Y:S01]  /*11a60*/  @!P6 STG.E.U8 desc[UR36][R6.64+0xb1], R113 ;  /* 0x0000b1710600e986 */ /* 0x0001e2000c101124 */
[----:B------:R-:W-:Y:S05]  /*11a70*/  @P1 BRA `(.L_x_473) ;  /* 0x00000000000c1947 */ /* 0x000fea0003800000 */
[----:B------:R-:W0:Y:S02]  /*11a80*/  LDG.E.U8 R16, desc[UR36][R156.64+0xb0] ;  /* 0x0000b0249c107981 */ /* 0x000e24000c1e1100 */
[----:B0-----:R-:W-:-:S05]  /*11a90*/  PRMT R3, R16, 0x8880, RZ ;  /* 0x0000888010037816 */ /* 0x001fca00000000ff */
[----:B------:R-:W-:-:S07]  /*11aa0*/  IMAD R2, R3, R18, RZ ;  /* 0x0000001203027224 */ /* 0x000fce00078e02ff */
.L_x_473:
[----:B------:R-:W-:Y:S05]  /*11ab0*/  BSYNC B1 ;  /* 0x0000000000017941 */ /* 0x000fea0003800000 */
.L_x_472:
        /* <DEDUP_REMOVED lines=12> */
.L_x_475:
[----:B------:R-:W-:Y:S05]  /*11b80*/  BSYNC B1 ;  /* 0x0000000000017941 */ /* 0x000fea0003800000 */
.L_x_474:
[----:B------:R-:W-:Y:S01]  /*11b90*/  @!P4 IMAD R115, R115, R17, R2 ;  /* 0x000000117373c224 */ /* 0x000fe200078e0202 */
[----:B------:R-:W-:Y:S04]  /*11ba0*/  BSSY B1, `(.L_x_476) ;  /* 0x0000006000017945 */ /* 0x000fe80003800000 */
[----:B------:R0:W-:Y:S01]  /*11bb0*/  @!P4 STG.E.U8 desc[UR36][R8.64+0xb1], R115 ;  /* 0x0000b1730800c986 */ /* 0x0001e2000c101124 */
[----:B------:R-:W-:Y:S05]  /*11bc0*/  @P3 BRA `(.L_x_477) ;  /* 0x00000000000c3947 */ /* 0x000fea0003800000 */
[----:B------:R-:W0:Y:S02]  /*11bd0*/  LDG.E.U8 R16, desc[UR36][R14.64+0xb8] ;  /* 0x0000b8240e107981 */ /* 0x000e24000c1e1100 */
[----:B0-----:R-:W-:-:S05]  /*11be0*/  PRMT R3, R16, 0x8880, RZ ;  /* 0x0000888010037816 */ /* 0x001fca00000000ff */
[----:B------:R-:W-:-:S07]  /*11bf0*/  IMAD R2, R3, R18, RZ ;  /* 0x0000001203027224 */ /* 0x000fce00078e02ff */
.L_x_477:
[----:B------:R-:W-:Y:S05]  /*11c00*/  BSYNC B1 ;  /* 0x0000000000017941 */ /* 0x000fea0003800000 */
.L_x_476:
[----:B0-----:R-:W-:Y:S01]  /*11c10*/  @!P3 IMAD R3, R116, R17, R2 ;  /* 0x000000117403b224 */ /* 0x001fe200078e0202 */
[----:B------:R-:W-:Y:S04]  /*11c20*/  BSSY B1, `(.L_x_478) ;  /* 0x0000006000017945 */ /* 0x000fe80003800000 */
[----:B------:R0:W-:Y:S01]  /*11c30*/  @!P3 STG.E.U8 desc[UR36][R6.64+0xb8], R3 ;  /* 0x0000b8030600b986 */ /* 0x0001e2000c101124 */
[----:B------:R-:W-:Y:S05]  /*11c40*/  @P5 BRA `(.L_x_479) ;  /* 0x00000000000c5947 */ /* 0x000fea0003800000 */
[----:B------:R-:W0:Y:S02]  /*11c50*/  LDG.E.U8 R16, desc[UR36][R14.64+0xb9] ;  /* 0x0000b9240e107981 */ /* 0x000e24000c1e1100 */
[----:B0-----:R-:W-:-:S05]  /*11c60*/  PRMT R3, R16, 0x8880, RZ ;  /* 0x0000888010037816 */ /* 0x001fca00000000ff */
[----:B------:R-:W-:-:S07]  /*11c70*/  IMAD R2, R3, R18, RZ ;  /* 0x0000001203027224 */ /* 0x000fce00078e02ff */
.L_x_479:
[----:B------:R-:W-:Y:S05]  /*11c80*/  BSYNC B1 ;  /* 0x0000000000017941 */ /* 0x000fea0003800000 */
.L_x_478:
[----:B------:R-:W-:Y:S01]  /*11c90*/  @!P5 IMAD R117, R117, R17, R2 ;  /* 0x000000117575d224 */ /* 0x000fe200078e0202 */
[----:B------:R-:W-:Y:S04]  /*11ca0*/  BSSY B1, `(.L_x_480) ;  /* 0x0000006000017945 */ /* 0x000fe80003800000 */
[----:B------:R0:W-:Y:S01]  /*11cb0*/  @!P5 STG.E.U8 desc[UR36][R6.64+0xb9], R117 ;  /* 0x0000b9750600d986 */ /* 0x0001e2000c101124 */
[----:B------:R-:W-:Y:S05]  /*11cc0*/  @P6 BRA `(.L_x_481) ;  /* 0x00000000000c6947 */ /* 0x000fea0003800000 */
[----:B------:R-:W0:Y:S02]  /*11cd0*/  LDG.E.U8 R16, desc[UR36][R156.64+0xb8] ;  /* 0x0000b8249c107981 */ /* 0x000e24000c1e1100 */
[----:B0-----:R-:W-:-:S05]  /*11ce0*/  PRMT R3, R16, 0x8880, RZ ;  /* 0x0000888010037816 */ /* 0x001fca00000000ff */
[----:B------:R-:W-:-:S07]  /*11cf0*/  IMAD R2, R3, R18, RZ ;  /* 0x0000001203027224 */ /* 0x000fce00078e02ff */
.L_x_481:
[----:B------:R-:W-:Y:S05]  /*11d00*/  BSYNC B1 ;  /* 0x0000000000017941 */ /* 0x000fea0003800000 */
.L_x_480:
[----:B0-----:R-:W-:Y:S01]  /*11d10*/  @!P6 IMAD R3, R118, R17, R2 ;  /* 0x000000117603e224 */ /* 0x001fe200078e0202 */
[----:B------:R-:W-:Y:S04]  /*11d20*/  BSSY B1, `(.L_x_482) ;  /* 0x0000006000017945 */ /* 0x000fe80003800000 */
[----:B------:R0:W-:Y:S01]  /*11d30*/  @!P6 STG.E.U8 desc[UR36][R8.64+0xb8], R3 ;  /* 0x0000b8030800e986 */ /* 0x0001e2000c101124 */
[----:B------:R-:W-:Y:S05]  /*11d40*/  @P1 BRA `(.L_x_483) ;  /* 0x00000000000c1947 */ /* 0x000fea0003800000 */
[----:B------:R-:W0:Y:S02]  /*11d50*/  LDG.E.U8 R16, desc[UR36][R156.64+0xb9] ;  /* 0x0000b9249c107981 */ /* 0x000e24000c1e1100 */
[----:B0-----:R-:W-:-:S05]  /*11d60*/  PRMT R3, R16, 0x8880, RZ ;  /* 0x0000888010037816 */ /* 0x001fca00000000ff */
[----:B------:R-:W-:-:S07]  /*11d70*/  IMAD R2, R3, R18, RZ ;  /* 0x0000001203027224 */ /* 0x000fce00078e02ff */
.L_x_483:
[----:B------:R-:W-:Y:S05]  /*11d80*/  BSYNC B1 ;  /* 0x0000000000017941 */ /* 0x000fea0003800000 */
.L_x_482:
        /* <DEDUP_REMOVED lines=12> */
.L_x_485:
[----:B------:R-:W-:Y:S05]  /*11e50*/  BSYNC B1 ;  /* 0x0000000000017941 */ /* 0x000fea0003800000 */
.L_x_484:
[----:B0-----:R-:W-:Y:S01]  /*11e60*/  @!P4 IMAD R3, R120, R17, R2 ;  /* 0x000000117803c224 */ /* 0x001fe200078e0202 */
[----:B------:R-:W-:Y:S04]  /*11e70*/  BSSY B1, `(.L_x_486) ;  /* 0x0000006000017945 */ /* 0x000fe80003800000 */
[----:B------:R0:W-:Y:S01]  /*11e80*/  @!P4 STG.E.U8 desc[UR36][R6.64+0xc0], R3 ;  /* 0x0000c0030600c986 */ /* 0x0001e2000c101124 */
[----:B------:R-:W-:Y:S05]  /*11e90*/  @P3 BRA `(.L_x_487) ;  /* 0x00000000000c3947 */ /* 0x000fea0003800000 */
[----:B------:R-:W0:Y:S02]  /*11ea0*/  LDG.E.U8 R16, desc[UR36][R14.64+0xc1] ;  /* 0x0000c1240e107981 */ /* 0x000e24000c1e1100 */
[----:B0-----:R-:W-:-:S05]  /*11eb0*/  PRMT R3, R16, 0x8880, RZ ;  /* 0x0000888010037816 */ /* 0x001fca00000000ff */
[----:B------:R-:W-:-:S07]  /*11ec0*/  IMAD R2, R3, R18, RZ ;  /* 0x0000001203027224 */ /* 0x000fce00078e02ff */
.L_x_487:
[----:B------:R-:W-:Y:S05]  /*11ed0*/  BSYNC B1 ;  /* 0x0000000000017941 */ /* 0x000fea0003800000 */
.L_x_486:
[----:B------:R-:W-:Y:S01]  /*11ee0*/  @!P3 IMAD R121, R121, R17, R2 ;  /* 0x000000117979b224 */ /* 0x000fe200078e0202 */
[----:B------:R-:W-:Y:S04]  /*11ef0*/  BSSY B1, `(.L_x_488) ;  /* 0x0000006000017945 */ /* 0x000fe80003800000 */
[----:B------:R0:W-:Y:S01]  /*11f00*/  @!P3 STG.E.U8 desc[UR36][R6.64+0xc1], R121 ;  /* 0x0000c1790600b986 */ /* 0x0001e2000c101124 */
[----:B------:R-:W-:Y:S05]  /*11f10*/  @P5 BRA `(.L_x_489) ;  /* 0x00000000000c5947 */ /* 0x000fea0003800000 */
[----:B------:R-:W0:Y:S02]  /*11f20*/  LDG.E.U8 R16, desc[UR36][R156.64+0xc0] ;  /* 0x0000c0249c107981 */ /* 0x000e24000c1e1100 */
[----:B0-----:R-:W-:-:S05]  /*11f30*/  PRMT R3, R16, 0x8880, RZ ;  /* 0x0000888010037816 */ /* 0x001fca00000000ff */
[----:B------:R-:W-:-:S07]  /*11f40*/  IMAD R2, R3, R18, RZ ;  /* 0x0000001203027224 */ /* 0x000fce00078e02ff */
.L_x_489:
[----:B------:R-:W-:Y:S05]  /*11f50*/  BSYNC B1 ;  /* 0x0000000000017941 */ /* 0x000fea0003800000 */
.L_x_488:
[----:B0-----:R-:W-:Y:S01]  /*11f60*/  @!P5 IMAD R3, R122, R17, R2 ;  /* 0x000000117a03d224 */ /* 0x001fe200078e0202 */
[----:B------:R-:W-:Y:S04]  /*11f70*/  BSSY B1, `(.L_x_490) ;  /* 0x0000006000017945 */ /* 0x000fe80003800000 */
[----:B------:R0:W-:Y:S01]  /*11f80*/  @!P5 STG.E.U8 desc[UR36][R8.64+0xc0], R3 ;  /* 0x0000c0030800d986 */ /* 0x0001e2000c101124 */
[----:B------:R-:W-:Y:S05]  /*11f90*/  @P6 BRA `(.L_x_491) ;  /* 0x00000000000c6947 */ /* 0x000fea0003800000 */
[----:B------:R-:W0:Y:S02]  /*11fa0*/  LDG.E.U8 R16, desc[UR36][R156.64+0xc1] ;  /* 0x0000c1249c107981 */ /* 0x000e24000c1e1100 */
[----:B0-----:R-:W-:-:S05]  /*11fb0*/  PRMT R3, R16, 0x8880, RZ ;  /* 0x0000888010037816 */ /* 0x001fca00000000ff */
[----:B------:R-:W-:-:S07]  /*11fc0*/  IMAD R2, R3, R18, RZ ;  /* 0x0000001203027224 */ /* 0x000fce00078e02ff */
.L_x_491:
[----:B------:R-:W-:Y:S05]  /*11fd0*/  BSYNC B1 ;  /* 0x0000000000017941 */ /* 0x000fea0003800000 */
.L_x_490:
[----:B------:R-:W-:Y:S01]  /*11fe0*/  @!P6 IMAD R123, R123, R17, R2 ;  /* 0x000000117b7be224 */ /* 0x000fe200078e0202 */
[----:B------:R-:W-:Y:S04]  /*11ff0*/  BSSY B1, `(.L_x_492) ;  /* 0x0000006000017945 */ /* 0x000fe80003800000 */
[----:B------:R0:W-:Y:S01]  /*12000*/  @!P6 STG.E.U8 desc[UR36][R8.64+0xc1], R123 ;  /* 0x0000c17b0800e986 */ /* 0x0001e2000c101124 */
[----:B------:R-:W-:Y:S05]  /*12010*/  @P1 BRA `(.L_x_493) ;  /* 0x00000000000c1947 */ /* 0x000fea0003800000 */
[----:B------:R-:W0:Y:S02]  /*12020*/  LDG.E.U8 R16, desc[UR36][R14.64+0xc8] ;  /* 0x0000c8240e107981 */ /* 0x000e24000c1e1100 */
[----:B0-----:R-:W-:-:S05]  /*12030*/  PRMT R3, R16, 0x8880, RZ ;  /* 0x0000888010037816 */ /* 0x001fca00000000ff */
[----:B------:R-:W-:-:S07]  /*12040*/  IMAD R2, R3, R18, RZ ;  /* 0x0000001203027224 */ /* 0x000fce00078e02ff */
.L_x_493:
[----:B------:R-:W-:Y:S05]  /*12050*/  BSYNC B1 ;  /* 0x0000000000017941 */ /* 0x000fea0003800000 */
.L_x_492:
        /* <DEDUP_REMOVED lines=12> */
.L_x_495:
[----:B------:R-:W-:Y:S05]  /*12120*/  BSYNC B1 ;  /* 0x0000000000017941 */ /* 0x000fea0003800000 */
.L_x_494:
[----:B------:R-:W-:Y:S01]  /*12130*/  @!P4 IMAD R125, R125, R17, R2 ;  /* 0x000000117d7dc224 */ /* 0x000fe200078e0202 */
[----:B------:R-:W-:Y:S04]  /*12140*/  BSSY B1, `(.L_x_496) ;  /* 0x0000006000017945 */ /* 0x000fe80003800000 */
[----:B------:R0:W-:Y:S01]  /*12150*/  @!P4 STG.E.U8 desc[UR36][R6.64+0xc9], R125 ;  /* 0x0000c97d0600c986 */ /* 0x0001e2000c101124 */
[----:B------:R-:W-:Y:S05]  /*12160*/  @P3 BRA `(.L_x_497) ;  /* 0x00000000000c3947 */ /* 0x000fea0003800000 */
[----:B------:R-:W0:Y:S02]  /*12170*/  LDG.E.U8 R16, desc[UR36][R156.64+0xc8] ;  /* 0x0000c8249c107981 */ /* 0x000e24000c1e1100 */
[----:B0-----:R-:W-:-:S05]  /*12180*/  PRMT R3, R16, 0x8880, RZ ;  /* 0x0000888010037816 */ /* 0x001fca00000000ff */
[----:B------:R-:W-:-:S07]  /*12190*/  IMAD R2, R3, R18, RZ ;  /* 0x0000001203027224 */ /* 0x000fce00078e02ff */
.L_x_497:
[----:B------:R-:W-:Y:S05]  /*121a0*/  BSYNC B1 ;  /* 0x0000000000017941 */ /* 0x000fea0003800000 */
.L_x_496:
[----:B0-----:R-:W-:Y:S01]  /*121b0*/  @!P3 IMAD R3, R126, R17, R2 ;  /* 0x000000117e03b224 */ /* 0x001fe200078e0202 */
[----:B------:R-:W-:Y:S04]  /*121c0*/  BSSY B1, `(.L_x_498) ;  /* 0x0000006000017945 */ /* 0x000fe80003800000 */
[----:B------:R0:W-:Y:S01]  /*121d0*/  @!P3 STG.E.U8 desc[UR36][R8.64+0xc8], R3 ;  /* 0x0000c8030800b986 */ /* 0x0001e2000c101124 */
[----:B------:R-:W-:Y:S05]  /*121e0*/  @P5 BRA `(.L_x_499) ;  /* 0x00000000000c5947 */ /* 0x000fea0003800000 */
[----:B------:R-:W0:Y:S02]  /*121f0*/  LDG.E.U8 R16, desc[UR36][R156.64+0xc9] ;  /* 0x0000c9249c107981 */ /* 0x000e24000c1e1100 */
[----:B0-----:R-:W-:-:S05]  /*12200*/  PRMT R3, R16, 0x8880, RZ ;  /* 0x0000888010037816 */ /* 0x001fca00000000ff */
[----:B------:R-:W-:-:S07]  /*12210*/  IMAD R2, R3, R18, RZ ;  /* 0x0000001203027224 */ /* 0x000fce00078e02ff */
.L_x_499:
[----:B------:R-:W-:Y:S05]  /*12220*/  BSYNC B1 ;  /* 0x0000000000017941 */ /* 0x000fea0003800000 */
.L_x_498:
[----:B------:R-:W-:Y:S01]  /*12230*/  @!P5 IMAD R127, R127, R17, R2 ;  /* 0x000000117f7fd224 */ /* 0x000fe200078e0202 */
[----:B------:R-:W-:Y:S04]  /*12240*/  BSSY B1, `(.L_x_500) ;  /* 0x0000006000017945 */ /* 0x000fe80003800000 */
[----:B------:R0:W-:Y:S01]  /*12250*/  @!P5 STG.E.U8 desc[UR36][R8.64+0xc9], R127 ;  /* 0x0000c97f0800d986 */ /* 0x0001e2000c101124 */
[----:B------:R-:W-:Y:S05]  /*12260*/  @P6 BRA `(.L_x_501) ;  /* 0x00000000000c6947 */ /* 0x000fea0003800000 */
[----:B------:R-:W0:Y:S02]  /*12270*/  LDG.E.U8 R16, desc[UR36][R14.64+0xd0] ;  /* 0x0000d0240e107981 */ /* 0x000e24000c1e1100 */
[----:B0-----:R-:W-:-:S05]  /*12280*/  PRMT R3, R16, 0x8880, RZ ;  /* 0x0000888010037816 */ /* 0x001fca00000000ff */
[----:B------:R-:W-:-:S07]  /*12290*/  IMAD R2, R3, R18, RZ ;  /* 0x0000001203027224 */ /* 0x000fce00078e02ff */
.L_x_501:
[----:B------:R-:W-:Y:S05]  /*122a0*/  BSYNC B1 ;  /* 0x0000000000017941 */ /* 0x000fea0003800000 */
.L_x_500:
[----:B0-----:R-:W-:Y:S01]  /*122b0*/  @!P6 IMAD R3, R128, R17, R2 ;  /* 0x000000118003e224 */ /* 0x001fe200078e0202 */
[----:B------:R-:W-:Y:S04]  /*122c0*/  BSSY B1, `(.L_x_502) ;  /* 0x0000006000017945 */ /* 0x000fe80003800000 */
[----:B------:R0:W-:Y:S01]  /*122d0*/  @!P6 STG.E.U8 desc[UR36][R6.64+0xd0], R3 ;  /* 0x0000d0030600e986 */ /* 0x0001e2000c101124 */
[----:B------:R-:W-:Y:S05]  /*122e0*/  @P1 BRA `(.L_x_503) ;  /* 0x00000000000c1947 */ /* 0x000fea0003800000 */
[----:B------:R-:W0:Y:S02]  /*122f0*/  LDG.E.U8 R16, desc[UR36][R14.64+0xd1] ;  /* 0x0000d1240e107981 */ /* 0x000e24000c1e1100 */
[----:B0-----:R-:W-:-:S05]  /*12300*/  PRMT R3, R16, 0x8880, RZ ;  /* 0x0000888010037816 */ /* 0x001fca00000000ff */
[----:B------:R-:W-:-:S07]  /*12310*/  IMAD R2, R3, R18, RZ ;  /* 0x0000001203027224 */ /* 0x000fce00078e02ff */
.L_x_503:
[----:B------:R-:W-:Y:S05]  /*12320*/  BSYNC B1 ;  /* 0x0000000000017941 */ /* 0x000fea0003800000 */
.L_x_502:
        /* <DEDUP_REMOVED lines=12> */
.L_x_505:
[----:B------:R-:W-:Y:S05]  /*123f0*/  BSYNC B1 ;  /* 0x0000000000017941 */ /* 0x000fea0003800000 */
.L_x_504:
[----:B0-----:R-:W-:Y:S01]  /*12400*/  @!P4 IMAD R3, R130, R17, R2 ;  /* 0x000000118203c224 */ /* 0x001fe200078e0202 */
[----:B------:R-:W-:Y:S04]  /*12410*/  BSSY B1, `(.L_x_506) ;  /* 0x0000006000017945 */ /* 0x000fe80003800000 */
[----:B------:R0:W-:Y:S01]  /*12420*/  @!P4 STG.E.U8 desc[UR36][R8.64+0xd0], R3 ;  /* 0x0000d0030800c986 */ /* 0x0001e2000c101124 */
[----:B------:R-:W-:Y:S05]  /*12430*/  @P3 BRA `(.L_x_507) ;  /* 0x00000000000c3947 */ /* 0x000fea0003800000 */
[----:B------:R-:W0:Y:S02]  /*12440*/  LDG.E.U8 R16, desc[UR36][R156.64+0xd1] ;  /* 0x0000d1249c107981 */ /* 0x000e24000c1e1100 */
[----:B0-----:R-:W-:-:S05]  /*12450*/  PRMT R3, R16, 0x8880, RZ ;  /* 0x0000888010037816 */ /* 0x001fca00000000ff */
[----:B------:R-:W-:-:S07]  /*12460*/  IMAD R2, R3, R18, RZ ;  /* 0x0000001203027224 */ /* 0x000fce00078e02ff */
.L_x_507:
[----:B------:R-:W-:Y:S05]  /*12470*/  BSYNC B1 ;  /* 0x0000000000017941 */ /* 0x000fea0003800000 */
.L_x_506:
[----:B------:R-:W-:Y:S01]  /*12480*/  @!P3 IMAD R131, R131, R17, R2 ;  /* 0x000000118383b224 */ /* 0x000fe200078e0202 */
[----:B------:R-:W-:Y:S04]  /*12490*/  BSSY B1, `(.L_x_508) ;  /* 0x0000006000017945 */ /* 0x000fe80003800000 */
[----:B------:R0:W-:Y:S01]  /*124a0*/  @!P3 STG.E.U8 desc[UR36][R8.64+0xd1], R131 ;  /* 0x0000d1830800b986 */ /* 0x0001e2000c101124 */
[----:B------:R-:W-:Y:S05]  /*124b0*/  @P5 BRA `(.L_x_509) ;  /* 0x00000000000c5947 */ /* 0x000fea0003800000 */
[----:B------:R-:W0:Y:S02]  /*124c0*/  LDG.E.U8 R16, desc[UR36][R14.64+0xd8] ;  /* 0x0000d8240e107981 */ /* 0x000e24000c1e1100 */
[----:B0-----:R-:W-:-:S05]  /*124d0*/  PRMT R3, R16, 0x8880, RZ ;  /* 0x0000888010037816 */ /* 0x001fca00000000ff */
[----:B------:R-:W-:-:S07]  /*124e0*/  IMAD R2, R3, R18, RZ ;  /* 0x0000001203027224 */ /* 0x000fce00078e02ff */
.L_x_509:
[----:B------:R-:W-:Y:S05]  /*124f0*/  BSYNC B1 ;  /* 0x0000000000017941 */ /* 0x000fea0003800000 */
.L_x_508:
[----:B0-----:R-:W-:Y:S01]  /*12500*/  @!P5 IMAD R3, R132, R17, R2 ;  /* 0x000000118403d224 */ /* 0x001fe200078e0202 */
[----:B------:R-:W-:Y:S04]  /*12510*/  BSSY B1, `(.L_x_510) ;  /* 0x0000006000017945 */ /* 0x000fe80003800000 */
[----:B------:R0:W-:Y:S01]  /*12520*/  @!P5 STG.E.U8 desc[UR36][R6.64+0xd8], R3 ;  /* 0x0000d8030600d986 */ /* 0x0001e2000c101124 */
[----:B------:R-:W-:Y:S05]  /*12530*/  @P6 BRA `(.L_x_511) ;  /* 0x00000000000c6947 */ /* 0x000fea0003800000 */
[----:B------:R-:W0:Y:S02]  /*12540*/  LDG.E.U8 R16, desc[UR36][R14.64+0xd9] ;  /* 0x0000d9240e107981 */ /* 0x000e24000c1e1100 */
[----:B0-----:R-:W-:-:S05]  /*12550*/  PRMT R3, R16, 0x8880, RZ ;  /* 0x0000888010037816 */ /* 0x001fca00000000ff */
[----:B------:R-:W-:-:S07]  /*12560*/  IMAD R2, R3, R18, RZ ;  /* 0x0000001203027224 */ /* 0x000fce00078e02ff */
.L_x_511:
[----:B------:R-:W-:Y:S05]  /*12570*/  BSYNC B1 ;  /* 0x0000000000017941 */ /* 0x000fea0003800000 */
.L_x_510:
[----:B------:R-:W-:Y:S01]  /*12580*/  @!P6 IMAD R133, R133, R17, R2 ;  /* 0x000000118585e224 */ /* 0x000fe200078e0202 */
[----:B------:R-:W-:Y:S04]  /*12590*/  BSSY B1, `(.L_x_512) ;  /* 0x0000006000017945 */ /* 0x000fe80003800000 */
[----:B------:R0:W-:Y:S01]  /*125a0*/  @!P6 STG.E.U8 desc[UR36][R6.64+0xd9], R133 ;  /* 0x0000d9850600e986 */ /* 0x0001e2000c101124 */
[----:B------:R-:W-:Y:S05]  /*125b0*/  @P1 BRA `(.L_x_513) ;  /* 0x00000000000c1947 */ /* 0x000fea0003800000 */
[----:B------:R-:W0:Y:S02]  /*125c0*/  LDG.E.U8 R16, desc[UR36][R156.64+0xd8] ;  /* 0x0000d8249c107981 */ /* 0x000e24000c1e1100 */
[----:B0-----:R-:W-:-:S05]  /*125d0*/  PRMT R3, R16, 0x8880, RZ ;  /* 0x0000888010037816 */ /* 0x001fca00000000ff */
[----:B------:R-:W-:-:S07]  /*125e0*/  IMAD R2, R3, R18, RZ ;  /* 0x0000001203027224 */ /* 0x000fce00078e02ff */
.L_x_513:
[----:B------:R-:W-:Y:S05]  /*125f0*/  BSYNC B1 ;  /* 0x0000000000017941 */ /* 0x000fea0003800000 */
.L_x_512:
        /* <DEDUP_REMOVED lines=12> */
.L_x_515:
[----:B------:R-:W-:Y:S05]  /*126c0*/  BSYNC B1 ;  /* 0x0000000000017941 */ /* 0x000fea0003800000 */
.L_x_514:
[----:B------:R-:W-:Y:S01]  /*126d0*/  @!P4 IMAD R135, R135, R17, R2 ;  /* 0x000000118787c224 */ /* 0x000fe200078e0202 */
[----:B------:R-:W-:Y:S04]  /*126e0*/  BSSY B1, `(.L_x_516) ;  /* 0x0000006000017945 */ /* 0x000fe80003800000 */
[----:B------:R0:W-:Y:S01]  /*126f0*/  @!P4 STG.E.U8 desc[UR36][R8.64+0xd9], R135 ;  /* 0x0000d9870800c986 */ /* 0x0001e2000c101124 */
[----:B------:R-:W-:Y:S05]  /*12700*/  @P3 BRA `(.L_x_517) ;  /* 0x00000000000c3947 */ /* 0x000fea0003800000 */
[----:B------:R-:W0:Y:S02]  /*12710*/  LDG.E.U8 R16, desc[UR36][R14.64+0xe0] ;  /* 0x0000e0240e107981 */ /* 0x000e24000c1e1100 */
[----:B0-----:R-:W-:-:S05]  /*12720*/  PRMT R3, R16, 0x8880, RZ ;  /* 0x0000888010037816 */ /* 0x001fca00000000ff */
[----:B------:R-:W-:-:S07]  /*12730*/  IMAD R2, R3, R18, RZ ;  /* 0x0000001203027224 */ /* 0x000fce00078e02ff */
.L_x_517:
[----:B------:R-:W-:Y:S05]  /*12740*/  BSYNC B1 ;  /* 0x0000000000017941 */ /* 0x000fea0003800000 */
.L_x_516:
[----:B0-----:R-:W-:Y:S01]  /*12750*/  @!P3 IMAD R3, R136, R17, R2 ;  /* 0x000000118803b224 */ /* 0x001fe200078e0202 */
[----:B------:R-:W-:Y:S04]  /*12760*/  BSSY B1, `(.L_x_518) ;  /* 0x0000006000017945 */ /* 0x000fe80003800000 */
[----:B------:R0:W-:Y:S01]  /*12770*/  @!P3 STG.E.U8 desc[UR36][R6.64+0xe0], R3 ;  /* 0x0000e0030600b986 */ /* 0x0001e2000c101124 */
[----:B------:R-:W-:Y:S05]  /*12780*/  @P5 BRA `(.L_x_519) ;  /* 0x00000000000c5947 */ /* 0x000fea0003800000 */
[----:B------:R-:W0:Y:S02]  /*12790*/  LDG.E.U8 R16, desc[UR36][R14.64+0xe1] ;  /* 0x0000e1240e107981 */ /* 0x000e24000c1e1100 */
[----:B0-----:R-:W-:-:S05]  /*127a0*/  PRMT R3, R16, 0x8880, RZ ;  /* 0x0000888010037816 */ /* 0x001fca00000000ff */
[----:B------:R-:W-:-:S07]  /*127b0*/  IMAD R2, R3, R18, RZ ;  /* 0x0000001203027224 */ /* 0x000fce00078e02ff */
.L_x_519:
[----:B------:R-:W-:Y:S05]  /*127c0*/  BSYNC B1 ;  /* 0x0000000000017941 */ /* 0x000fea0003800000 */
.L_x_518:
[----:B------:R-:W-:Y:S01]  /*127d0*/  @!P5 IMAD R137, R137, R17, R2 ;  /* 0x000000118989d224 */ /* 0x000fe200078e0202 */
[----:B------:R-:W-:Y:S04]  /*127e0*/  BSSY B1, `(.L_x_520) ;  /* 0x0000006000017945 */ /* 0x000fe80003800000 */
[----:B------:R0:W-:Y:S01]  /*127f0*/  @!P5 STG.E.U8 desc[UR36][R6.64+0xe1], R137 ;  /* 0x0000e1890600d986 */ /* 0x0001e2000c101124 */
[----:B------:R-:W-:Y:S05]  /*12800*/  @P6 BRA `(.L_x_521) ;  /* 0x00000000000c6947 */ /* 0x000fea0003800000 */
[----:B------:R-:W0:Y:S02]  /*12810*/  LDG.E.U8 R16, desc[UR36][R156.64+0xe0] ;  /* 0x0000e0249c107981 */ /* 0x000e24000c1e1100 */
[----:B0-----:R-:W-:-:S05]  /*12820*/  PRMT R3, R16, 0x8880, RZ ;  /* 0x0000888010037816 */ /* 0x001fca00000000ff */
[----:B------:R-:W-:-:S07]  /*12830*/  IMAD R2, R3, R18, RZ ;  /* 0x0000001203027224 */ /* 0x000fce00078e02ff */
.L_x_521:
[----:B------:R-:W-:Y:S05]  /*12840*/  BSYNC B1 ;  /* 0x0000000000017941 */ /* 0x000fea0003800000 */
.L_x_520:
[----:B0-----:R-:W-:Y:S01]  /*12850*/  @!P6 IMAD R3, R138, R17, R2 ;  /* 0x000000118a03e224 */ /* 0x001fe200078e0202 */
[----:B------:R-:W-:Y:S04]  /*12860*/  BSSY B1, `(.L_x_522) ;  /* 0x0000006000017945 */ /* 0x000fe80003800000 */
[----:B------:R0:W-:Y:S01]  /*12870*/  @!P6 STG.E.U8 desc[UR36][R8.64+0xe0], R3 ;  /* 0x0000e0030800e986 */ /* 0x0001e2000c101124 */
[----:B------:R-:W-:Y:S05]  /*12880*/  @P1 BRA `(.L_x_523) ;  /* 0x00000000000c1947 */ /* 0x000fea0003800000 */
[----:B------:R-:W0:Y:S02]  /*12890*/  LDG.E.U8 R16, desc[UR36][R156.64+0xe1] ;  /* 0x0000e1249c107981 */ /* 0x000e24000c1e1100 */
[----:B0-----:R-:W-:-:S05]  /*128a0*/  PRMT R3, R16, 0x8880, RZ ;  /* 0x0000888010037816 */ /* 0x001fca00000000ff */
[----:B------:R-:W-:-:S07]  /*128b0*/  IMAD R2, R3, R18, RZ ;  /* 0x0000001203027224 */ /* 0x000fce00078e02ff */
.L_x_523:
[----:B------:R-:W-:Y:S05]  /*128c0*/  BSYNC B1 ;  /* 0x0000000000017941 */ /* 0x000fea0003800000 */
.L_x_522:
        /* <DEDUP_REMOVED lines=12> */
.L_x_525:
[----:B------:R-:W-:Y:S05]  /*12990*/  BSYNC B1 ;  /* 0x0000000000017941 */ /* 0x000fea0003800000 */
.L_x_524:
[----:B0-----:R-:W-:Y:S01]  /*129a0*/  @!P5 IMAD R3, R140, R17, R2 ;  /* 0x000000118c03d224 */ /* 0x001fe200078e0202 */
[----:B------:R-:W-:Y:S04]  /*129b0*/  BSSY B1, `(.L_x_526) ;  /* 0x0000006000017945 */ /* 0x000fe80003800000 */
[----:B------:R0:W-:Y:S01]  /*129c0*/  @!P5 STG.E.U8 desc[UR36][R6.64+0xe8], R3 ;  /* 0x0000e8030600d986 */ /* 0x0001e2000c101124 */
[----:B------:R-:W-:Y:S05]  /*129d0*/  @P3 BRA `(.L_x_527) ;  /* 0x00000000000c3947 */ /* 0x000fea0003800000 */
[----:B------:R-:W0:Y:S02]  /*129e0*/  LDG.E.U8 R16, desc[UR36][R14.64+0xe9] ;  /* 0x0000e9240e107981 */ /* 0x000e24000c1e1100 */
[----:B0-----:R-:W-:-:S05]  /*129f0*/  PRMT R3, R16, 0x8880, RZ ;  /* 0x0000888010037816 */ /* 0x001fca00000000ff */
[----:B------:R-:W-:-:S07]  /*12a00*/  IMAD R2, R3, R18, RZ ;  /* 0x0000001203027224 */ /* 0x000fce00078e02ff */
.L_x_527:
[----:B------:R-:W-:Y:S05]  /*12a10*/  BSYNC B1 ;  /* 0x0000000000017941 */ /* 0x000fea0003800000 */
.L_x_526:
[----:B------:R-:W-:Y:S01]  /*12a20*/  @!P3 IMAD R141, R141, R17, R2 ;  /* 0x000000118d8db224 */ /* 0x000fe200078e0202 */
[----:B------:R-:W-:Y:S04]  /*12a30*/  BSSY B1, `(.L_x_528) ;  /* 0x0000006000017945 */ /* 0x000fe80003800000 */
[----:B------:R0:W-:Y:S01]  /*12a40*/  @!P3 STG.E.U8 desc[UR36][R6.64+0xe9], R141 ;  /* 0x0000e98d0600b986 */ /* 0x0001e2000c101124 */
[----:B------:R-:W-:Y:S05]  /*12a50*/  @P1 BRA `(.L_x_529) ;  /* 0x00000000000c1947 */ /* 0x000fea0003800000 */
[----:B------:R-:W0:Y:S02]  /*12a60*/  LDG.E.U8 R16, desc[UR36][R156.64+0xe8] ;  /* 0x0000e8249c107981 */ /* 0x000e24000c1e1100 */
[----:B0-----:R-:W-:-:S05]  /*12a70*/  PRMT R3, R16, 0x8880, RZ ;  /* 0x0000888010037816 */ /* 0x001fca00000000ff */
[----:B------:R-:W-:-:S07]  /*12a80*/  IMAD R2, R3, R18, RZ ;  /* 0x0000001203027224 */ /* 0x000fce00078e02ff */
.L_x_529:
[----:B------:R-:W-:Y:S05]  /*12a90*/  BSYNC B1 ;  /* 0x0000000000017941 */ /* 0x000fea0003800000 */
.L_x_528:
[----:B0-----:R-:W-:Y:S01]  /*12aa0*/  @!P1 IMAD R3, R142, R17, R2 ;  /* 0x000000118e039224 */ /* 0x001fe200078e0202 */
[----:B------:R-:W-:Y:S04]  /*12ab0*/  BSSY B1, `(.L_x_530) ;  /* 0x0000006000017945 */ /* 0x000fe80003800000 */
[----:B------:R0:W-:Y:S01]  /*12ac0*/  @!P1 STG.E.U8 desc[UR36][R8.64+0xe8], R3 ;  /* 0x0000e80308009986 */ /* 0x0001e2000c101124 */
[----:B------:R-:W-:Y:S05]  /*12ad0*/  @P6 BRA `(.L_x_531) ;  /* 0x00000000000c6947 */ /* 0x000fea0003800000 */
[----:B------:R-:W0:Y:S02]  /*12ae0*/  LDG.E.U8 R16, desc[UR36][R156.64+0xe9] ;  /* 0x0000e9249c107981 */ /* 0x000e24000c1e1100 */
[----:B0-----:R-:W-:-:S05]  /*12af0*/  PRMT R3, R16, 0x8880, RZ ;  /* 0x0000888010037816 */ /* 0x001fca00000000ff */
[----:B------:R-:W-:-:S07]  /*12b00*/  IMAD R2, R3, R18, RZ ;  /* 0x0000001203027224 */ /* 0x000fce00078e02ff */
.L_x_531:
[----:B------:R-:W-:Y:S05]  /*12b10*/  BSYNC B1 ;  /* 0x0000000000017941 */ /* 0x000fea0003800000 */
.L_x_530:
[----:B------:R-:W-:Y:S01]  /*12b20*/  @!P6 IMAD R143, R143, R17, R2 ;  /* 0x000000118f8fe224 */ /* 0x000fe200078e0202 */
[----:B------:R-:W-:Y:S04]  /*12b30*/  BSSY B1, `(.L_x_532) ;  /* 0x0000006000017945 */ /* 0x000fe80003800000 */
[----:B------:R0:W-:Y:S01]  /*12b40*/  @!P6 STG.E.U8 desc[UR36][R8.64+0xe9], R143 ;  /* 0x0000e98f0800e986 */ /* 0x0001e2000c101124 */
[----:B------:R-:W-:Y:S05]  /*12b50*/  @P4 BRA `(.L_x_533) ;  /* 0x00000000000c4947 */ /* 0x000fea0003800000 */
[----:B------:R-:W0:Y:S02]  /*12b60*/  LDG.E.U8 R16, desc[UR36][R14.64+0xf0] ;  /* 0x0000f0240e107981 */ /* 0x000e24000c1e1100 */
[----:B0-----:R-:W-:-:S05]  /*12b70*/  PRMT R3, R16, 0x8880, RZ ;  /* 0x0000888010037816 */ /* 0x001fca00000000ff */
[----:B------:R-:W-:-:S07]  /*12b80*/  IMAD R2, R3, R18, RZ ;  /* 0x0000001203027224 */ /* 0x000fce00078e02ff */
.L_x_533:
[----:B------:R-:W-:Y:S05]  /*12b90*/  BSYNC B1 ;  /* 0x0000000000017941 */ /* 0x000fea0003800000 */
.L_x_532:
[----:B------:R-:W-:Y:S01]  /*12ba0*/  ISETP.LT.OR P3, PT, R0, 0xf2, !P2 ;  /* 0x000000f20000780c */ /* 0x000fe20005761670 */
[----:B0-----:R-:W-:Y:S01]  /*12bb0*/  @!P4 IMAD R3, R144, R17, R2 ;  /* 0x000000119003c224 */ /* 0x001fe200078e0202 */
[----:B------:R-:W-:Y:S01]  /*12bc0*/  BSSY B1, `(.L_x_534) ;  /* 0x000000b000017945 */ /* 0x000fe20003800000 */
[C---:B------:R-:W-:Y:S02]  /*12bd0*/  ISETP.LT.OR P1, PT, R0.reuse, 0xf1, !P0 ;  /* 0x000000f10000780c */ /* 0x040fe40004721670 */
[C---:B------:R-:W-:Y:S01]  /*12be0*/  ISETP.LT.OR P5, PT, R0.reuse, 0xf2, !P0 ;  /* 0x000000f20000780c */ /* 0x040fe200047a1670 */
[----:B------:R0:W-:Y:S01]  /*12bf0*/  @!P4 STG.E.U8 desc[UR36][R6.64+0xf0], R3 ;  /* 0x0000f0030600c986 */ /* 0x0001e2000c101124 */
[C---:B------:R-:W-:Y:S02]  /*12c00*/  ISETP.LT.OR P4, PT, R0.reuse, 0xf9, !P2 ;  /* 0x000000f90000780c */ /* 0x040fe40005781670 */
[C---:B------:R-:W-:Y:S02]  /*12c10*/  ISETP.LT.OR P2, PT, R0.reuse, 0xfa, !P2 ;  /* 0x000000fa0000780c */ /* 0x040fe40005741670 */
[----:B------:R-:W-:-:S02]  /*12c20*/  ISETP.LT.OR P6, PT, R0, 0xf9, !P0 ;  /* 0x000000f90000780c */ /* 0x000fc400047c1670 */
[----:B------:R-:W-:Y:S11]  /*12c30*/  @P3 BRA `(.L_x_535) ;  /* 0x00000000000c3947 */ /* 0x000ff60003800000 */
[----:B------:R-:W0:Y:S02]  /*12c40*/  LDG.E.U8 R16, desc[UR36][R14.64+0xf1] ;  /* 0x0000f1240e107981 */ /* 0x000e24000c1e1100 */
[----:B0-----:R-:W-:-:S05]  /*12c50*/  PRMT R3, R16, 0x8880, RZ ;  /* 0x0000888010037816 */ /* 0x001fca00000000ff */
[----:B------:R-:W-:-:S07]  /*12c60*/  IMAD R2, R3, R18, RZ ;  /* 0x0000001203027224 */ /* 0x000fce00078e02ff */
.L_x_535:
[----:B------:R-:W-:Y:S05]  /*12c70*/  BSYNC B1 ;  /* 0x0000000000017941 */ /* 0x000fea0003800000 */
.L_x_534:
[----:B------:R-:W-:Y:S01]  /*12c80*/  @!P3 IMAD R145, R145, R17, R2 ;  /* 0x000000119191b224 */ /* 0x000fe200078e0202 */
[----:B------:R-:W-:Y:S04]  /*12c90*/  BSSY B1, `(.L_x_536) ;  /* 0x0000006000017945 */ /* 0x000fe80003800000 */
[----:B------:R0:W-:Y:S01]  /*12ca0*/  @!P3 STG.E.U8 desc[UR36][R6.64+0xf1], R145 ;  /* 0x0000f1910600b986 */ /* 0x0001e2000c101124 */
[----:B------:R-:W-:Y:S05]  /*12cb0*/  @P1 BRA `(.L_x_537) ;  /* 0x00000000000c1947 */ /* 0x000fea0003800000 */
[----:B------:R-:W0:Y:S02]  /*12cc0*/  LDG.E.U8 R16, desc[UR36][R156.64+0xf0] ;  /* 0x0000f0249c107981 */ /* 0x000e24000c1e1100 */
[----:B0-----:R-:W-:-:S05]  /*12cd0*/  PRMT R3, R16, 0x8880, RZ ;  /* 0x0000888010037816 */ /* 0x001fca00000000ff */
[----:B------:R-:W-:-:S07]  /*12ce0*/  IMAD R2, R3, R18, RZ ;  /* 0x0000001203027224 */ /* 0x000fce00078e02ff */
.L_x_537:
[----:B------:R-:W-:Y:S05]  /*12cf0*/  BSYNC B1 ;  /* 0x0000000000017941 */ /* 0x000fea0003800000 */
.L_x_536:
[----:B0-----:R-:W-:Y:S01]  /*12d00*/  @!P1 IMAD R3, R146, R17, R2 ;  /* 0x0000001192039224 */ /* 0x001fe200078e0202 */
[----:B------:R-:W-:Y:S04]  /*12d10*/  BSSY B1, `(.L_x_538) ;  /* 0x0000006000017945 */ /* 0x000fe80003800000 */
[----:B------:R0:W-:Y:S01]  /*12d20*/  @!P1 STG.E.U8 desc[UR36][R8.64+0xf0], R3 ;  /* 0x0000f00308009986 */ /* 0x0001e2000c101124 */
[----:B------:R-:W-:Y:S05]  /*12d30*/  @P5 BRA `(.L_x_539) ;  /* 0x00000000000c5947 */ /* 0x000fea0003800000 */
[----:B------:R-:W0:Y:S02]  /*12d40*/  LDG.E.U8 R16, desc[UR36][R156.64+0xf1] ;  /* 0x0000f1249c107981 */ /* 0x000e24000c1e1100 */
[----:B0-----:R-:W-:-:S05]  /*12d50*/  PRMT R3, R16, 0x8880, RZ ;  /* 0x0000888010037816 */ /* 0x001fca00000000ff */
[----:B------:R-:W-:-:S07]  /*12d60*/  IMAD R2, R3, R18, RZ ;  /* 0x0000001203027224 */ /* 0x000fce00078e02ff */
.L_x_539:
[----:B------:R-:W-:Y:S05]  /*12d70*/  BSYNC B1 ;  /* 0x0000000000017941 */ /* 0x000fea0003800000 */
.L_x_538:
[----:B------:R-:W-:Y:S01]  /*12d80*/  @!P5 IMAD R147, R147, R17, R2 ;  /* 0x000000119393d224 */ /* 0x000fe200078e0202 */
[----:B------:R-:W-:Y:S04]  /*12d90*/  BSSY B1, `(.L_x_540) ;  /* 0x0000006000017945 */ /* 0x000fe80003800000 */
[----:B------:R0:W-:Y:S01]  /*12da0*/  @!P5 STG.E.U8 desc[UR36][R8.64+0xf1], R147 ;  /* 0x0000f1930800d986 */ /* 0x0001e2000c101124 */
[----:B------:R-:W-:Y:S05]  /*12db0*/  @P4 BRA `(.L_x_541) ;  /* 0x00000000000c4947 */ /* 0x000fea0003800000 */
[----:B------:R-:W0:Y:S02]  /*12dc0*/  LDG.E.U8 R16, desc[UR36][R14.64+0xf8] ;  /* 0x0000f8240e107981 */ /* 0x000e24000c1e1100 */
[----:B0-----:R-:W-:-:S05]  /*12dd0*/  PRMT R3, R16, 0x8880, RZ ;  /* 0x0000888010037816 */ /* 0x001fca00000000ff */
[----:B------:R-:W-:-:S07]  /*12de0*/  IMAD R2, R3, R18, RZ ;  /* 0x0000001203027224 */ /* 0x000fce00078e02ff */
.L_x_541:
[----:B------:R-:W-:Y:S05]  /*12df0*/  BSYNC B1 ;  /* 0x0000000000017941 */ /* 0x000fea0003800000 */
.L_x_540:
[----:B0-----:R-:W-:Y:S01]  /*12e00*/  @!P4 IMAD R3, R148, R17, R2 ;  /* 0x000000119403c224 */ /* 0x001fe200078e0202 */
[----:B------:R-:W-:Y:S04]  /*12e10*/  BSSY B1, `(.L_x_542) ;  /* 0x0000006000017945 */ /* 0x000fe80003800000 */
[----:B------:R0:W-:Y:S01]  /*12e20*/  @!P4 STG.E.U8 desc[UR36][R6.64+0xf8], R3 ;  /* 0x0000f8030600c986 */ /* 0x0001e2000c101124 */
[----:B------:R-:W-:Y:S05]  /*12e30*/  @P2 BRA `(.L_x_543) ;  /* 0x00000000000c2947 */ /* 0x000fea0003800000 */
[----:B------:R-:W0:Y:S02]  /*12e40*/  LDG.E.U8 R16, desc[UR36][R14.64+0xf9] ;  /* 0x0000f9240e107981 */ /* 0x000e24000c1e1100 */
[----:B0-----:R-:W-:-:S05]  /*12e50*/  PRMT R3, R16, 0x8880, RZ ;  /* 0x0000888010037816 */ /* 0x001fca00000000ff */
[----:B------:R-:W-:-:S07]  /*12e60*/  IMAD R2, R3, R18, RZ ;  /* 0x0000001203027224 */ /* 0x000fce00078e02ff */
.L_x_543:
[----:B------:R-:W-:Y:S05]  /*12e70*/  BSYNC B1 ;  /* 0x0000000000017941 */ /* 0x000fea0003800000 */
.L_x_542:
[----:B------:R-:W-:Y:S01]  /*12e80*/  @!P2 IMAD R149, R149, R17, R2 ;  /* 0x000000119595a224 */ /* 0x000fe200078e0202 */
[----:B------:R-:W-:Y:S04]  /*12e90*/  BSSY B1, `(.L_x_544) ;  /* 0x0000006000017945 */ /* 0x000fe80003800000 */
[----:B------:R0:W-:Y:S01]  /*12ea0*/  @!P2 STG.E.U8 desc[UR36][R6.64+0xf9], R149 ;  /* 0x0000f9950600a986 */ /* 0x0001e2000c101124 */
[----:B------:R-:W-:Y:S05]  /*12eb0*/  @P6 BRA `(.L_x_545) ;  /* 0x00000000000c6947 */ /* 0x000fea0003800000 */
[----:B------:R-:W0:Y:S02]  /*12ec0*/  LDG.E.U8 R16, desc[UR36][R156.64+0xf8] ;  /* 0x0000f8249c107981 */ /* 0x000e24000c1e1100 */
[----:B0-----:R-:W-:-:S05]  /*12ed0*/  PRMT R3, R16, 0x8880, RZ ;  /* 0x0000888010037816 */ /* 0x001fca00000000ff */
[----:B------:R-:W-:-:S07]  /*12ee0*/  IMAD R2, R3, R18, RZ ;  /* 0x0000001203027224 */ /* 0x000fce00078e02ff */
.L_x_545:
[----:B------:R-:W-:Y:S05]  /*12ef0*/  BSYNC B1 ;  /* 0x0000000000017941 */ /* 0x000fea0003800000 */
.L_x_544:
[----:B0-----:R-:W-:Y:S01]  /*12f00*/  @!P6 IMAD R3, R150, R17, R2 ;  /* 0x000000119603e224 */ /* 0x001fe200078e0202 */
[----:B------:R-:W-:Y:S01]  /*12f10*/  ISETP.LT.OR P0, PT, R0, 0xfa, !P0 ;  /* 0x000000fa0000780c */ /* 0x000fe20004701670 */
[----:B------:R-:W-:Y:S03]  /*12f20*/  BSSY B1, `(.L_x_546) ;  /* 0x0000006000017945 */ /* 0x000fe60003800000 */
[----:B------:R0:W-:Y:S09]  /*12f30*/  @!P6 STG.E.U8 desc[UR36][R8.64+0xf8], R3 ;  /* 0x0000f8030800e986 */ /* 0x0001f2000c101124 */
[----:B------:R-:W-:Y:S05]  /*12f40*/  @P0 BRA `(.L_x_547) ;  /* 0x00000000000c0947 */ /* 0x000fea0003800000 */
[----:B------:R-:W0:Y:S02]  /*12f50*/  LDG.E.U8 R16, desc[UR36][R156.64+0xf9] ;  /* 0x0000f9249c107981 */ /* 0x000e24000c1e1100 */
[----:B0-----:R-:W-:-:S05]  /*12f60*/  PRMT R3, R16, 0x8880, RZ ;  /* 0x0000888010037816 */ /* 0x001fca00000000ff */
[----:B------:R-:W-:-:S07]  /*12f70*/  IMAD R2, R3, R18, RZ ;  /* 0x0000001203027224 */ /* 0x000fce00078e02ff */
.L_x_547:
[----:B------:R-:W-:Y:S05]  /*12f80*/  BSYNC B1 ;  /* 0x0000000000017941 */ /* 0x000fea0003800000 */
.L_x_546:
[----:B------:R-:W-:Y:S01]  /*12f90*/  IMAD R151, R151, R17, R2 ;  /* 0x0000001197977224 */ /* 0x000fe200078e0202 */
[----:B------:R-:W-:Y:S06]  /*12fa0*/  @P0 BRA `(.L_x_548) ;  /* 0x0000003800180947 */ /* 0x000fec0003800000 */
[----:B------:R0:W-:Y:S01]  /*12fb0*/  STG.E.U8 desc[UR36][R8.64+0xf9], R151 ;  /* 0x0000f99708007986 */ /* 0x0001e2000c101124 */
[----:B------:R-:W-:Y:S05]  /*12fc0*/  BRA `(.L_x_548) ;  /* 0x0000003800107947 */ /* 0x000fea0003800000 */
.L_x_35:
[----:B------:R-:W2:Y:S04]  /*12fd0*/  LDL.LU R2, [R1] ;  /* 0x0000000001027983 */ /* 0x000ea80000300800 */
[----:B------:R-:W3:Y:S04]  /*12fe0*/  LDL.LU R3, [R1+0xc] ;  /* 0x00000c0001037983 */ /* 0x000ee80000300800 */
[----:B------:R-:W4:Y:S04]  /*12ff0*/  LDL.LU R12, [R1+0x14] ;  /* 0x00001400010c7983 */ /* 0x000f280000300800 */
[----:B------:R-:W5:Y:S04]  /*13000*/  LDL.LU R13, [R1+0x98] ;  /* 0x00009800010d7983 */ /* 0x000f680000300800 */
        /* <DEDUP_REMOVED lines=61> */
[----:B------:R-:W5:Y:S01]  /*133e0*/  LDL.LU R178, [R1+0x194] ;  /* 0x0001940001b27983 */ /* 0x000f620000300800 */
[----:B------:R-:W-:-:S03]  /*133f0*/  ISETP.GE.AND P0, PT, R154, 0x1, PT ;  /* 0x000000019a00780c */ /* 0x000fc60003f06270 */
[----:B------:R-:W5:Y:S04]  /*13400*/  LDL.LU R177, [R1+0x198] ;  /* 0x0001980001b17983 */ /* 0x000f680000300800 */
[----:B------:R-:W5:Y:S04]  /*13410*/  LDL.LU R176, [R1+0x19c] ;  /* 0x00019c0001b07983 */ /* 0x000f680000300800 */
[----:B------:R-:W5:Y:S04]  /*13420*/  LDL.LU R175, [R1+0x1a0] ;  /* 0x0001a00001af7983 */ /* 0x000f680000300800 */
[----:B------:R-:W5:Y:S01]  /*13430*/  LDL.LU R174, [R1+0x1a4] ;  /* 0x0001a40001ae7983 */ /* 0x000f620000300800 */
[----:B------:R-:W-:-:S03]  /*13440*/  ISETP.LT.OR P1, PT, R0, 0x1, !P0 ;  /* 0x000000010000780c */ /* 0x000fc60004721670 */
        /* <DEDUP_REMOVED lines=13> */
[----:B--2---:R-:W-:-:S03]  /*13520*/  @!P1 IMAD R2, R2, R17, RZ ;  /* 0x0000001102029224 */ /* 0x004fc600078e02ff */
        /* <DEDUP_REMOVED lines=9> */
[----:B------:R0:W-:Y:S04]  /*135c0*/  @!P1 STG.E.U8 desc[UR36][R4.64], R2 ;  /* 0x0000000204009986 */ /* 0x0001e8000c101124 */
[----:B0-----:R-:W3:Y:S01]  /*135d0*/  LDL.LU R2, [R1+0x4] ;  /* 0x0000040001027983 */ /* 0x001ee20000300800 */
[----:B------:R-:W-:-:S02]  /*135e0*/  ISETP.LT.OR P1, PT, R0, 0x2, !P0 ;  /* 0x000000020000780c */ /* 0x000fc40004721670 */
[----:B------:R-:W-:-:S11]  /*135f0*/  ISETP.GE.AND P2, PT, R154, 0x9, PT ;  /* 0x000000099a00780c */ /* 0x000fd60003f46270 */
[----:B---3--:R-:W-:-:S05]  /*13600*/  @!P1 IMAD R2, R2, R17, RZ ;  /* 0x0000001102029224 */ /* 0x008fca00078e02ff */
[----:B------:R0:W-:Y:S04]  /*13610*/  @!P1 STG.E.U8 desc[UR36][R4.64+0x1], R2 ;  /* 0x0000010204009986 */ /* 0x0001e8000c101124 */
[----:B0-----:R-:W3:Y:S01]  /*13620*/  LDL.LU R2, [R1+0x8] ;  /* 0x0000080001027983 */ /* 0x001ee20000300800 */
[C---:B------:R-:W-:Y:S02]  /*13630*/  ISETP.LT.OR P1, PT, R0.reuse, 0x1, !P2 ;  /* 0x000000010000780c */ /* 0x040fe40005721670 */
[C---:B------:R-:W-:Y:S02]  /*13640*/  ISETP.LT.OR P3, PT, R0.reuse, 0x2, !P2 ;  /* 0x000000020000780c */ /* 0x040fe40005761670 */
[----:B------:R-:W-:-:S09]  /*13650*/  ISETP.LT.OR P4, PT, R0, 0x9, !P0 ;  /* 0x000000090000780c */ /* 0x000fd20004781670 */
[----:B---3--:R-:W-:-:S05]  /*13660*/  @!P1 IMAD R2, R2, R17, RZ ;  /* 0x0000001102029224 */ /* 0x008fca00078e02ff */
[----:B------:R0:W-:Y:S04]  /*13670*/  @!P1 STG.E.U8 desc[UR36][R10.64], R2 ;  /* 0x000000020a009986 */ /* 0x0001e8000c101124 */
[----:B0-----:R-:W3:Y:S01]  /*13680*/  LDL.LU R2, [R1+0x10] ;  /* 0x0000100001027983 */ /* 0x001ee20000300800 */
[----:B------:R-:W-:Y:S01]  /*13690*/  @!P3 IMAD R3, R3, R17, RZ ;  /* 0x000000110303b224 */ /* 0x000fe200078e02ff */
[C---:B------:R-:W-:Y:S02]  /*136a0*/  ISETP.LT.OR P1, PT, R0.reuse, 0xa, !P0 ;  /* 0x0000000a0000780c */ /* 0x040fe40004721670 */
[C---:B------:R-:W-:Y:S02]  /*136b0*/  ISETP.LT.OR P5, PT, R0.reuse, 0x9, !P2 ;  /* 0x000000090000780c */ /* 0x040fe400057a1670 */
[----:B------:R0:W-:Y:S01]  /*136c0*/  @!P3 STG.E.U8 desc[UR36][R10.64+0x1], R3 ;  /* 0x000001030a00b986 */ /* 0x0001e2000c101124 */
[----:B------:R-:W-:-:S03]  /*136d0*/  ISETP.LT.OR P6, PT, R0, 0xa, !P2 ;  /* 0x0000000a0000780c */ /* 0x000fc600057c1670 */
[----:B0-----:R-:W5:Y:S01]  /*136e0*/  LDL.LU R3, [R1+0x18] ;  /* 0x0000180001037983 */ /* 0x001f620000300800 */
[----:B---3--:R-:W-:-:S05]  /*136f0*/  @!P4 IMAD R2, R2, R17, RZ ;  /* 0x000000110202c224 */ /* 0x008fca00078e02ff */
[----:B------:R0:W-:Y:S04]  /*13700*/  @!P4 STG.E.U8 desc[UR36][R4.64+0x8], R2 ;  /* 0x000008020400c986 */ /* 0x0001e8000c101124 */
[----:B0-----:R-:W3:Y:S01]  /*13710*/  LDL.LU R2, [R1+0x1c] ;  /* 0x00001c0001027983 */ /* 0x001ee20000300800 */
[-C--:B----4-:R-:W-:Y:S02]  /*13720*/  @!P1 IMAD R12, R12, R17.reuse, RZ ;  /* 0x000000110c0c9224 */ /* 0x090fe400078e02ff */
[----:B-----5:R-:W-:-:S03]  /*13730*/  @!P5 IMAD R3, R3, R17, RZ ;  /* 0x000000110303d224 */ /* 0x020fc600078e02ff */
[----:B------:R0:W-:Y:S04]  /*13740*/  @!P1 STG.E.U8 desc[UR36][R4.64+0x9], R12 ;  /* 0x0000090c04009986 */ /* 0x0001e8000c101124 */
[----:B------:R1:W-:Y:S04]  /*13750*/  @!P5 STG.E.U8 desc[UR36][R10.64+0x8], R3 ;  /* 0x000008030a00d986 */ /* 0x0003e8000c101124 */
[----:B0-----:R-:W4:Y:S04]  /*13760*/  LDL.LU R12, [R1+0x28] ;  /* 0x00002800010c7983 */ /* 0x001f280000300800 */
[----:B-1----:R-:W5:Y:S01]  /*13770*/  LDL.LU R3, [R1+0x20] ;  /* 0x0000200001037983 */ /* 0x002f620000300800 */
[----:B---3--:R-:W-:-:S05]  /*13780*/  @!P6 IMAD R2, R2, R17, RZ ;  /* 0x000000110202e224 */ /* 0x008fca00078e02ff */
[----:B------:R0:W-:Y:S04]  /*13790*/  @!P6 STG.E.U8 desc[UR36][R10.64+0x9], R2 ;  /* 0x000009020a00e986 */ /* 0x0001e8000c101124 */
[----:B0-----:R-:W3:Y:S01]  /*137a0*/  LDL.LU R2, [R1+0x24] ;  /* 0x0000240001027983 */ /* 0x001ee20000300800 */
[C---:B------:R-:W-:Y:S02]  /*137b0*/  ISETP.LT.OR P3, PT, R0.reuse, 0x11, !P0 ;  /* 0x000000110000780c */ /* 0x040fe40004761670 */
[----:B------:R-:W-:-:S11]  /*137c0*/  ISETP.LT.OR P4, PT, R0, 0x12, !P0 ;  /* 0x000000120000780c */ /* 0x000fd60004781670 */
[----:B-----5:R-:W-:-:S05]  /*137d0*/  @!P3 IMAD R3, R3, R17, RZ ;  /* 0x000000110303b224 */ /* 0x020fca00078e02ff */
[----:B------:R0:W-:Y:S04]  /*137e0*/  @!P3 STG.E.U8 desc[UR36][R4.64+0x10], R3 ;  /* 0x000010030400b986 */ /* 0x0001e8000c101124 */
[----:B0-----:R-:W5:Y:S01]  /*137f0*/  LDL.LU R3, [R1+0x2c] ;  /* 0x00002c0001037983 */ /* 0x001f620000300800 */
[----:B---3--:R-:W-:-:S05]  /*13800*/  @!P4 IMAD R2, R2, R17, RZ ;  /* 0x000000110202c224 */ /* 0x008fca00078e02ff */
[----:B------:R0:W-:Y:S04]  /*13810*/  @!P4 STG.E.U8 desc[UR36][R4.64+0x11], R2 ;  /* 0x000011020400c986 */ /* 0x0001e8000c101124 */
[----:B0-----:R-:W3:Y:S01]  /*13820*/  LDL.LU R2, [R1+0x30] ;  /* 0x0000300001027983 */ /* 0x001ee20000300800 */
[C---:B------:R-:W-:Y:S02]  /*13830*/  ISETP.LT.OR P1, PT, R0.reuse, 0x11, !P2 ;  /* 0x000000110000780c */ /* 0x040fe40005721670 */
[C---:B------:R-:W-:Y:S02]  /*13840*/  ISETP.LT.OR P5, PT, R0.reuse, 0x12, !P2 ;  /* 0x000000120000780c */ /* 0x040fe400057a1670 */
[----:B------:R-:W-:-:S09]  /*13850*/  ISETP.LT.OR P6, PT, R0, 0x19, !P0 ;  /* 0x000000190000780c */ /* 0x000fd200047c1670 */
        /* <DEDUP_REMOVED lines=43> */
[----:B-----5:R-:W-:-:S05]  /*13b10*/  @!P6 IMAD R3, R3, R17, RZ ;  /* 0x000000110303e224 */ /* 0x020fca00078e02ff */
[----:B------:R0:W-:Y:S04]  /*13b20*/  @!P6 STG.E.U8 desc[UR36][R4.64+0x29], R3 ;  /* 0x000029030400e986 */ /* 0x0001e8000c101124 */
[----:B0-----:R-:W5:Y:S01]  /*13b30*/  LDL.LU R3, [R1+0x5c] ;  /* 0x00005c0001037983 */ /* 0x001f620000300800 */
        /* <DEDUP_REMOVED lines=48> */
[----:B------:R-:W-:-:S13]  /*13e40*/  ISETP.LT.OR P5, PT, R0, 0x42, !P2 ;  /* 0x000000420000780c */ /* 0x000fda00057a1670 */
[----:B----4-:R-:W-:-:S05]  /*13e50*/  @!P5 IMAD R12, R12, R17, RZ ;  /* 0x000000110c0cd224 */ /* 0x010fca00078e02ff */
[----:B------:R-:W-:Y:S01]  /*13e60*/  @!P5 STG.E.U8 desc[UR36][R10.64+0x41], R12 ;  /* 0x0000410c0a00d986 */ /* 0x000fe2000c101124 */
[----:B---3--:R-:W-:-:S05]  /*13e70*/  @!P4 IMAD R2, R2, R17, RZ ;  /* 0x000000110202c224 */ /* 0x008fca00078e02ff */
[----:B------:R0:W-:Y:S04]  /*13e80*/  @!P4 STG.E.U8 desc[UR36][R10.64+0x40], R2 ;  /* 0x000040020a00c986 */ /* 0x0001e8000c101124 */
[----:B0-----:R-:W3:Y:S04]  /*13e90*/  LDL.LU R2, [R1+0x90] ;  /* 0x0000900001027983 */ /* 0x001ee80000300800 */
[----:B------:R-:W4:Y:S01]  /*13ea0*/  LDL.LU R12, [R1+0xac] ;  /* 0x0000ac00010c7983 */ /* 0x000f220000300800 */
[C---:B------:R-:W-:Y:S02]  /*13eb0*/  ISETP.LT.OR P6, PT, R0.reuse, 0x49, !P0 ;  /* 0x000000490000780c */ /* 0x040fe400047c1670 */
[----:B------:R-:W-:-:S02]  /*13ec0*/  ISETP.LT.OR P1, PT, R0, 0x4a, !P0 ;  /* 0x0000004a0000780c */ /* 0x000fc40004721670 */
[C---:B------:R-:W-:Y:S02]  /*13ed0*/  ISETP.LT.OR P3, PT, R0.reuse, 0x49, !P2 ;  /* 0x000000490000780c */ /* 0x040fe40005761670 */
[C---:B------:R-:W-:Y:S02]  /*13ee0*/  ISETP.LT.OR P4, PT, R0.reuse, 0x4a, !P2 ;  /* 0x0000004a0000780c */ /* 0x040fe40005781670 */
[----:B------:R-:W-:-:S07]  /*13ef0*/  ISETP.LT.OR P5, PT, R0, 0x51, !P0 ;  /* 0x000000510000780c */ /* 0x000fce00047a1670 */
[----:B-----5:R-:W-:-:S05]  /*13f00*/  @!P1 IMAD R3, R3, R17, RZ ;  /* 0x0000001103039224 */ /* 0x020fca00078e02ff */
[----:B------:R4:W-:Y:S01]  /*13f10*/  @!P1 STG.E.U8 desc[UR36][R4.64+0x49], R3 ;  /* 0x0000490304009986 */ /* 0x0009e2000c101124 */
[----:B------:R-:W-:Y:S01]  /*13f20*/  ISETP.LT.OR P1, PT, R0, 0x51, !P2 ;  /* 0x000000510000780c */ /* 0x000fe20005721670 */
[-C--:B------:R-:W-:Y:S02]  /*13f30*/  @!P3 IMAD R13, R13, R17.reuse, RZ ;  /* 0x000000110d0db224 */ /* 0x080fe400078e02ff */
[-C--:B------:R-:W-:Y:S02]  /*13f40*/  @!P4 IMAD R15, R15, R17.reuse, RZ ;  /* 0x000000110f0fc224 */ /* 0x080fe400078e02ff */
[----:B------:R-:W-:-:S08]  /*13f50*/  @!P5 IMAD R21, R21, R17, RZ ;  /* 0x000000111515d224 */ /* 0x000fd000078e02ff */
[-C--:B------:R-:W-:Y:S02]  /*13f60*/  @!P1 IMAD R153, R153, R17.reuse, RZ ;  /* 0x0000001199999224 */ /* 0x080fe400078e02ff */
[----:B---3--:R-:W-:-:S05]  /*13f70*/  @!P6 IMAD R2, R2, R17, RZ ;  /* 0x000000110202e224 */ /* 0x008fca00078e02ff */
[----:B------:R-:W-:Y:S01]  /*13f80*/  @!P6 STG.E.U8 desc[UR36][R4.64+0x48], R2 ;  /* 0x000048020400e986 */ /* 0x000fe2000c101124 */
[----:B------:R-:W-:-:S03]  /*13f90*/  ISETP.LT.OR P6, PT, R0, 0x52, !P0 ;  /* 0x000000520000780c */ /* 0x000fc600047c1670 */
[----:B------:R0:W-:Y:S01]  /*13fa0*/  @!P3 STG.E.U8 desc[UR36][R10.64+0x48], R13 ;  /* 0x0000480d0a00b986 */ /* 0x0001e2000c101124 */
[----:B------:R-:W-:-:S03]  /*13fb0*/  ISETP.LT.OR P3, PT, R0, 0x52, !P2 ;  /* 0x000000520000780c */ /* 0x000fc60005761670 */
[----:B------:R1:W-:Y:S01]  /*13fc0*/  @!P4 STG.E.U8 desc[UR36][R10.64+0x49], R15 ;  /* 0x0000490f0a00c986 */ /* 0x0003e2000c101124 */
[----:B------:R-:W-:-:S05]  /*13fd0*/  ISETP.LT.OR P4, PT, R0, 0x59, !P0 ;  /* 0x000000590000780c */ /* 0x000fca0004781670 */
[----:B------:R-:W-:Y:S01]  /*13fe0*/  @!P6 IMAD R23, R23, R17, RZ ;  /* 0x000000111717e224 */ /* 0x000fe200078e02ff */
[----:B------:R3:W-:Y:S01]  /*13ff0*/  @!P5 STG.E.U8 desc[UR36][R4.64+0x50], R21 ;  /* 0x000050150400d986 */ /* 0x0007e2000c101124 */
[----:B------:R-:W-:-:S03]  /*14000*/  ISETP.LT.OR P5, PT, R0, 0x5a, !P0 ;  /* 0x0000005a0000780c */ /* 0x000fc600047a1670 */
[----:B------:R5:W-:Y:S01]  /*14010*/  @!P6 STG.E.U8 desc[UR36][R4.64+0x51], R23 ;  /* 0x000051170400e986 */ /* 0x000be2000c101124 */
[----:B------:R-:W-:-:S03]  /*14020*/  ISETP.LT.OR P6, PT, R0, 0x59, !P2 ;  /* 0x000000590000780c */ /* 0x000fc600057c1670 */
[----:B------:R-:W-:Y:S01]  /*14030*/  @!P1 STG.E.U8 desc[UR36][R10.64+0x50], R153 ;  /* 0x000050990a009986 */ /* 0x000fe2000c101124 */
[----:B------:R-:W-:Y:S01]  /*14040*/  ISETP.LT.OR P1, PT, R0, 0x5a, !P2 ;  /* 0x0000005a0000780c */ /* 0x000fe20005721670 */
[-C--:B----4-:R-:W-:Y:S02]  /*14050*/  @!P3 IMAD R3, R12, R17.reuse, RZ ;  /* 0x000000110c03b224 */ /* 0x090fe400078e02ff */
[-C--:B0-----:R-:W-:Y:S02]  /*14060*/  @!P4 IMAD R13, R235, R17.reuse, RZ ;  /* 0x00000011eb0dc224 */ /* 0x081fe400078e02ff */
[-C--:B-1----:R-:W-:Y:S01]  /*14070*/  @!P5 IMAD R15, R234, R17.reuse, RZ ;  /* 0x00000011ea0fd224 */ /* 0x082fe200078e02ff */
[----:B------:R0:W-:Y:S03]  /*14080*/  @!P3 STG.E.U8 desc[UR36][R10.64+0x51], R3 ;  /* 0x000051030a00b986 */ /* 0x0001e6000c101124 */
[----:B---3--:R-:W-:Y:S01]  /*14090*/  @!P6 IMAD R21, R233, R17, RZ ;  /* 0x00000011e915e224 */ /* 0x008fe200078e02ff */
[----:B------:R1:W-:Y:S01]  /*140a0*/  @!P4 STG.E.U8 desc[UR36][R4.64+0x58], R13 ;  /* 0x0000580d0400c986 */ /* 0x0003e2000c101124 */
[----:B------:R-:W-:-:S02]  /*140b0*/  ISETP.LT.OR P3, PT, R0, 0x61, !P0 ;  /* 0x000000610000780c */ /* 0x000fc40004761670 */
[----:B-----5:R-:W-:Y:S01]  /*140c0*/  @!P1 IMAD R23, R232, R17, RZ ;  /* 0x00000011e8179224 */ /* 0x020fe200078e02ff */
[C---:B------:R-:W-:Y:S01]  /*140d0*/  ISETP.LT.OR P4, PT, R0.reuse, 0x62, !P0 ;  /* 0x000000620000780c */ /* 0x040fe20004781670 */
[----:B------:R3:W-:Y:S01]  /*140e0*/  @!P5 STG.E.U8 desc[UR36][R4.64+0x59], R15 ;  /* 0x0000590f0400d986 */ /* 0x0007e2000c101124 */
[----:B------:R-:W-:-:S03]  /*140f0*/  ISETP.LT.OR P5, PT, R0, 0x61, !P2 ;  /* 0x000000610000780c */ /* 0x000fc600057a1670 */
[----:B------:R4:W-:Y:S01]  /*14100*/  @!P6 STG.E.U8 desc[UR36][R10.64+0x58], R21 ;  /* 0x000058150a00e986 */ /* 0x0009e2000c101124 */
[----:B------:R-:W-:-:S03]  /*14110*/  ISETP.LT.OR P6, PT, R0, 0x62, !P2 ;  /* 0x000000620000780c */ /* 0x000fc600057c1670 */
[----:B------:R-:W-:Y:S01]  /*14120*/  @!P1 STG.E.U8 desc[UR36][R10.64+0x59], R23 ;  /* 0x000059170a009986 */ /* 0x000fe2000c101124 */
[----:B------:R-:W-:Y:S01]  /*14130*/  ISETP.LT.OR P1, PT, R0, 0x69, !P0 ;  /* 0x000000690000780c */ /* 0x000fe20004721670 */
[-C--:B0-----:R-:W-:Y:S02]  /*14140*/  @!P3 IMAD R3, R231, R17.reuse, RZ ;  /* 0x00000011e703b224 */ /* 0x081fe400078e02ff */
[-C--:B-1----:R-:W-:Y:S02]  /*14150*/  @!P4 IMAD R13, R230, R17.reuse, RZ ;  /* 0x00000011e60dc224 */ /* 0x082fe400078e02ff */
[-C--:B---3--:R-:W-:Y:S01]  /*14160*/  @!P5 IMAD R15, R229, R17.reuse, RZ ;  /* 0x00000011e50fd224 */ /* 0x088fe200078e02ff */
[----:B------:R0:W-:Y:S03]  /*14170*/  @!P3 STG.E.U8 desc[UR36][R4.64+0x60], R3 ;  /* 0x000060030400b986 */ /* 0x0001e6000c101124 */
[----:B----4-:R-:W-:Y:S01]  /*14180*/  @!P6 IMAD R21, R228, R17, RZ ;  /* 0x00000011e415e224 */ /* 0x010fe200078e02ff */
[----:B------:R1:W-:Y:S01]  /*14190*/  @!P4 STG.E.U8 desc[UR36][R4.64+0x61], R13 ;  /* 0x0000610d0400c986 */ /* 0x0003e2000c101124 */
[----:B------:R-:W-:-:S02]  /*141a0*/  ISETP.LT.OR P3, PT, R0, 0x6a, !P0 ;  /* 0x0000006a0000780c */ /* 0x000fc40004761670 */
[----:B------:R-:W-:Y:S01]  /*141b0*/  @!P1 IMAD R153, R227, R17, RZ ;  /* 0x00000011e3999224 */ /* 0x000fe200078e02ff */
        /* <DEDUP_REMOVED lines=131> */
[-C--:B----4-:R-:W-:Y:S01]  /*149f0*/  @!P6 IMAD R21, R183, R17.reuse, RZ ;  /* 0x00000011b715e224 */ /* 0x090fe200078e02ff */
[----:B------:R1:W-:Y:S03]  /*14a00*/  @!P4 STG.E.U8 desc[UR36][R10.64+0xb8], R13 ;  /* 0x0000b80d0a00c986 */ /* 0x0003e6000c101124 */
[----:B------:R-:W-:Y:S01]  /*14a10*/  @!P1 IMAD R23, R182, R17, RZ ;  /* 0x00000011b6179224 */ /* 0x000fe200078e02ff */
[C---:B------:R-:W-:Y:S01]  /*14a20*/  ISETP.LT.OR P3, PT, R0.reuse, 0xc1, !P2 ;  /* 0x000000c10000780c */ /* 0x040fe20005761670 */
[----:B------:R3:W-:Y:S01]  /*14a30*/  @!P5 STG.E.U8 desc[UR36][R10.64+0xb9], R15 ;  /* 0x0000b90f0a00d986 */ /* 0x0007e2000c101124 */
[----:B------:R-:W-:-:S02]  /*14a40*/  ISETP.LT.OR P4, PT, R0, 0xc2, !P2 ;  /* 0x000000c20000780c */ /* 0x000fc40005781670 */
[C---:B------:R-:W-:Y:S01]  /*14a50*/  ISETP.LT.OR P5, PT, R0.reuse, 0xc9, !P0 ;  /* 0x000000c90000780c */ /* 0x040fe200047a1670 */
[----:B------:R4:W-:Y:S01]  /*14a60*/  @!P6 STG.E.U8 desc[UR36][R4.64+0xc0], R21 ;  /* 0x0000c0150400e986 */ /* 0x0009e2000c101124 */
[----:B------:R-:W-:-:S03]  /*14a70*/  ISETP.LT.OR P6, PT, R0, 0xca, !P0 ;  /* 0x000000ca0000780c */ /* 0x000fc600047c1670 */
[----:B------:R-:W-:Y:S01]  /*14a80*/  @!P1 STG.E.U8 desc[UR36][R4.64+0xc1], R23 ;  /* 0x0000c11704009986 */ /* 0x000fe2000c101124 */
[----:B------:R-:W-:-:S03]  /*14a90*/  ISETP.LT.OR P1, PT, R0, 0xc9, !P2 ;  /* 0x000000c90000780c */ /* 0x000fc60005721670 */
[-C--:B0-----:R-:W-:Y:S02]  /*14aa0*/  @!P3 IMAD R3, R181, R17.reuse, RZ ;  /* 0x00000011b503b224 */ /* 0x081fe400078e02ff */
[-C--:B-1----:R-:W-:Y:S02]  /*14ab0*/  @!P4 IMAD R13, R180, R17.reuse, RZ ;  /* 0x00000011b40dc224 */ /* 0x082fe400078e02ff */
[-C--:B---3--:R-:W-:Y:S02]  /*14ac0*/  @!P5 IMAD R15, R179, R17.reuse, RZ ;  /* 0x00000011b30fd224 */ /* 0x088fe400078e02ff */
[-C--:B----4-:R-:W-:Y:S01]  /*14ad0*/  @!P6 IMAD R21, R178, R17.reuse, RZ ;  /* 0x00000011b215e224 */ /* 0x090fe200078e02ff */
[----:B------:R0:W-:Y:S03]  /*14ae0*/  @!P3 STG.E.U8 desc[UR36][R10.64+0xc0], R3 ;  /* 0x0000c0030a00b986 */ /* 0x0001e6000c101124 */
[----:B------:R-:W-:Y:S01]  /*14af0*/  @!P1 IMAD R153, R177, R17, RZ ;  /* 0x00000011b1999224 */ /* 0x000fe200078e02ff */
[----:B------:R1:W-:Y:S01]  /*14b00*/  @!P4 STG.E.U8 desc[UR36][R10.64+0xc1], R13 ;  /* 0x0000c10d0a00c986 */ /* 0x0003e2000c101124 */
[----:B------:R-:W-:-:S02]  /*14b10*/  ISETP.LT.OR P3, PT, R0, 0xca, !P2 ;  /* 0x000000ca0000780c */ /* 0x000fc40005761670 */
        /* <DEDUP_REMOVED lines=33> */
[----:B------:R4:W-:Y:S04]  /*14d30*/  @!P6 STG.E.U8 desc[UR36][R10.64+0xd9], R21 ;  /* 0x0000d9150a00e986 */ /* 0x0009e8000c101124 */
[----:B------:R-:W-:Y:S01]  /*14d40*/  @!P1 STG.E.U8 desc[UR36][R4.64+0xe0], R153 ;  /* 0x0000e09904009986 */ /* 0x000fe2000c101124 */
[C---:B------:R-:W-:Y:S02]  /*14d50*/  ISETP.LT.OR P1, PT, R0.reuse, 0xea, !P0 ;  /* 0x000000ea0000780c */ /* 0x040fe40004721670 */
[----:B------:R-:W-:Y:S01]  /*14d60*/  ISETP.LT.OR P6, PT, R0, 0xe9, !P0 ;  /* 0x000000e90000780c */ /* 0x000fe200047c1670 */
[-C--:B0-----:R-:W-:Y:S02]  /*14d70*/  @!P3 IMAD R3, R166, R17.reuse, RZ ;  /* 0x00000011a603b224 */ /* 0x081fe400078e02ff */
[----:B-1----:R-:W-:-:S02]  /*14d80*/  @!P4 IMAD R13, R165, R17, RZ ;  /* 0x00000011a50dc224 */ /* 0x002fc400078e02ff */
[----:B---3--:R-:W-:Y:S01]  /*14d90*/  @!P5 IMAD R15, R164, R17, RZ ;  /* 0x00000011a40fd224 */ /* 0x008fe200078e02ff */
[----:B------:R0:W-:Y:S01]  /*14da0*/  @!P3 STG.E.U8 desc[UR36][R4.64+0xe1], R3 ;  /* 0x0000e1030400b986 */ /* 0x0001e2000c101124 */
[----:B------:R-:W-:-:S04]  /*14db0*/  ISETP.LT.OR P3, PT, R0, 0xe9, !P2 ;  /* 0x000000e90000780c */ /* 0x000fc80005761670 */
[-C--:B------:R-:W-:Y:S01]  /*14dc0*/  @!P1 IMAD R23, R162, R17.reuse, RZ ;  /* 0x00000011a2179224 */ /* 0x080fe200078e02ff */
[----:B------:R2:W-:Y:S01]  /*14dd0*/  @!P4 STG.E.U8 desc[UR36][R10.64+0xe0], R13 ;  /* 0x0000e00d0a00c986 */ /* 0x0005e2000c101124 */
[----:B----4-:R-:W-:Y:S01]  /*14de0*/  @!P6 IMAD R21, R163, R17, RZ ;  /* 0x00000011a315e224 */ /* 0x010fe200078e02ff */
[C---:B------:R-:W-:Y:S02]  /*14df0*/  ISETP.LT.OR P4, PT, R0.reuse, 0xea, !P2 ;  /* 0x000000ea0000780c */ /* 0x040fe40005781670 */
[----:B------:R1:W-:Y:S01]  /*14e00*/  @!P5 STG.E.U8 desc[UR36][R10.64+0xe1], R15 ;  /* 0x0000e10f0a00d986 */ /* 0x0003e2000c101124 */
[----:B------:R-:W-:-:S03]  /*14e10*/  ISETP.LT.OR P5, PT, R0, 0xf1, !P0 ;  /* 0x000000f10000780c */ /* 0x000fc600047a1670 */
[----:B------:R-:W-:Y:S01]  /*14e20*/  @!P1 STG.E.U8 desc[UR36][R4.64+0xe9], R23 ;  /* 0x0000e91704009986 */ /* 0x000fe2000c101124 */
[----:B------:R-:W-:-:S03]  /*14e30*/  ISETP.LT.OR P1, PT, R0, 0xf2, !P0 ;  /* 0x000000f20000780c */ /* 0x000fc60004721670 */
[----:B------:R3:W-:Y:S01]  /*14e40*/  @!P6 STG.E.U8 desc[UR36][R4.64+0xe8], R21 ;  /* 0x0000e8150400e986 */ /* 0x0007e2000c101124 */
[----:B------:R-:W-:Y:S01]  /*14e50*/  ISETP.LT.OR P6, PT, R0, 0xf1, !P2 ;  /* 0x000000f10000780c */ /* 0x000fe200057c1670 */
[-C--:B0-----:R-:W-:Y:S02]  /*14e60*/  @!P3 IMAD R3, R161, R17.reuse, RZ ;  /* 0x00000011a103b224 */ /* 0x081fe400078e02ff */
[-C--:B--2---:R-:W-:Y:S02]  /*14e70*/  @!P4 IMAD R13, R160, R17.reuse, RZ ;  /* 0x00000011a00dc224 */ /* 0x084fe400078e02ff */
[-C--:B-1----:R-:W-:Y:S01]  /*14e80*/  @!P5 IMAD R15, R159, R17.reuse, RZ ;  /* 0x000000119f0fd224 */ /* 0x082fe200078e02ff */
[----:B------:R0:W-:Y:S01]  /*14e90*/  @!P3 STG.E.U8 desc[UR36][R10.64+0xe8], R3 ;  /* 0x0000e8030a00b986 */ /* 0x0001e2000c101124 */
[----:B------:R-:W-:Y:S02]  /*14ea0*/  ISETP.LT.OR P3, PT, R0, 0xf2, !P2 ;  /* 0x000000f20000780c */ /* 0x000fe40005761670 */
[-C--:B---3--:R-:W-:Y:S01]  /*14eb0*/  @!P1 IMAD R21, R158, R17.reuse, RZ ;  /* 0x000000119e159224 */ /* 0x088fe200078e02ff */
[----:B------:R1:W-:Y:S03]  /*14ec0*/  @!P4 STG.E.U8 desc[UR36][R10.64+0xe9], R13 ;  /* 0x0000e90d0a00c986 */ /* 0x0003e6000c101124 */
[----:B------:R-:W-:Y:S01]  /*14ed0*/  @!P6 IMAD R23, R157, R17, RZ ;  /* 0x000000119d17e224 */ /* 0x000fe200078e02ff */
[C---:B------:R-:W-:Y:S01]  /*14ee0*/  ISETP.LT.OR P4, PT, R0.reuse, 0xf9, !P0 ;  /* 0x000000f90000780c */ /* 0x040fe20004781670 */
[----:B------:R-:W-:Y:S01]  /*14ef0*/  @!P1 STG.E.U8 desc[UR36][R4.64+0xf1], R21 ;  /* 0x0000f11504009986 */ /* 0x000fe2000c101124 */
[----:B------:R-:W-:-:S02]  /*14f00*/  ISETP.LT.OR P0, PT, R0, 0xfa, !P0 ;  /* 0x000000fa0000780c */ /* 0x000fc40004701670 */
[----:B------:R-:W-:Y:S01]  /*14f10*/  ISETP.GE.AND P1, PT, R154, 0x81, PT ;  /* 0x000000819a00780c */ /* 0x000fe20003f26270 */
[----:B------:R2:W-:Y:S01]  /*14f20*/  @!P5 STG.E.U8 desc[UR36][R4.64+0xf0], R15 ;  /* 0x0000f00f0400d986 */ /* 0x0005e2000c101124 */
[C---:B------:R-:W-:Y:S02]  /*14f30*/  ISETP.LT.OR P5, PT, R0.reuse, 0xf9, !P2 ;  /* 0x000000f90000780c */ /* 0x040fe400057a1670 */
[C---:B------:R-:W-:Y:S01]  /*14f40*/  ISETP.LT.OR P2, PT, R0.reuse, 0xfa, !P2 ;  /* 0x000000fa0000780c */ /* 0x040fe20005741670 */
[----:B------:R3:W-:Y:S01]  /*14f50*/  @!P6 STG.E.U8 desc[UR36][R10.64+0xf0], R23 ;  /* 0x0000f0170a00e986 */ /* 0x0007e2000c101124 */
[----:B------:R-:W-:Y:S01]  /*14f60*/  ISETP.LT.OR P6, PT, R0, 0x1, !P1 ;  /* 0x000000010000780c */ /* 0x000fe20004fc1670 */
[-C--:B0-----:R-:W-:Y:S02]  /*14f70*/  @!P3 IMAD R3, R156, R17.reuse, RZ ;  /* 0x000000119c03b224 */ /* 0x081fe400078e02ff */
[-C--:B-1----:R-:W-:Y:S02]  /*14f80*/  @!P4 IMAD R13, R152, R17.reuse, RZ ;  /* 0x00000011980dc224 */ /* 0x082fe400078e02ff */
[----:B------:R-:W-:Y:S01]  /*14f90*/  @!P0 IMAD R153, R22, R17, RZ ;  /* 0x0000001116998224 */ /* 0x000fe200078e02ff */
[----:B------:R0:W-:Y:S01]  /*14fa0*/  @!P3 STG.E.U8 desc[UR36][R10.64+0xf1], R3 ;  /* 0x0000f1030a00b986 */ /* 0x0001e2000c101124 */
[----:B------:R-:W-:-:S02]  /*14fb0*/  ISETP.GE.AND P3, PT, R154, 0x89, PT ;  /* 0x000000899a00780c */ /* 0x000fc40003f66270 */
[-C--:B--2---:R-:W-:Y:S02]  /*14fc0*/  @!P5 IMAD R15, R20, R17.reuse, RZ ;  /* 0x00000011140fd224 */ /* 0x084fe400078e02ff */
[-C--:B------:R-:W-:Y:S01]  /*14fd0*/  @!P2 IMAD R21, R14, R17.reuse, RZ ;  /* 0x000000110e15a224 */ /* 0x080fe200078e02ff */
[----:B------:R-:W-:Y:S01]  /*14fe0*/  @!P0 STG.E.U8 desc[UR36][R4.64+0xf9], R153 ;  /* 0x0000f99904008986 */ /* 0x000fe2000c101124 */
[----:B---3--:R-:W-:Y:S01]  /*14ff0*/  @!P6 IMAD R23, R24, R17, RZ ;  /* 0x000000111817e224 */ /* 0x008fe200078e02ff */
[C---:B------:R-:W-:Y:S02]  /*15000*/  ISETP.LT.OR P0, PT, R0.reuse, 0x2, !P1 ;  /* 0x000000020000780c */ /* 0x040fe40004f01670 */
[----:B------:R1:W-:Y:S01]  /*15010*/  @!P4 STG.E.U8 desc[UR36][R4.64+0xf8], R13 ;  /* 0x0000f80d0400c986 */ /* 0x0003e2000c101124 */
[----:B------:R-:W-:-:S03]  /*15020*/  ISETP.LT.OR P4, PT, R0, 0x1, !P3 ;  /* 0x000000010000780c */ /* 0x000fc60005f81670 */
[----:B------:R-:W-:Y:S01]  /*15030*/  @!P5 STG.E.U8 desc[UR36][R10.64+0xf8], R15 ;  /* 0x0000f80f0a00d986 */ /* 0x000fe2000c101124 */
[----:B------:R-:W-:-:S03]  /*15040*/  ISETP.LT.OR P5, PT, R0, 0x2, !P3 ;  /* 0x000000020000780c */ /* 0x000fc60005fa1670 */
[----:B------:R-:W-:Y:S01]  /*15050*/  @!P2 STG.E.U8 desc[UR36][R10.64+0xf9], R21 ;  /* 0x0000f9150a00a986 */ /* 0x000fe2000c101124 */
[----:B------:R-:W-:-:S03]  /*15060*/  ISETP.LT.OR P2, PT, R0, 0x9, !P1 ;  /* 0x000000090000780c */ /* 0x000fc60004f41670 */
[----:B------:R-:W-:Y:S01]  /*15070*/  @!P6 STG.E.U8 desc[UR36][R6.64], R23 ;  /* 0x000000170600e986 */ /* 0x000fe2000c101124 */
[----:B------:R-:W-:Y:S01]  /*15080*/  ISETP.LT.OR P6, PT, R0, 0xa, !P1 ;  /* 0x0000000a0000780c */ /* 0x000fe20004fc1670 */
[-C--:B------:R-:W-:Y:S02]  /*15090*/  @!P0 IMAD R25, R25, R17.reuse, RZ ;  /* 0x0000001119198224 */ /* 0x080fe400078e02ff */
[-C--:B0-----:R-:W-:Y:S02]  /*150a0*/  @!P4 IMAD R3, R26, R17.reuse, RZ ;  /* 0x000000111a03c224 */ /* 0x081fe400078e02ff */
[-C--:B------:R-:W-:Y:S01]  /*150b0*/  @!P5 IMAD R27, R27, R17.reuse, RZ ;  /* 0x000000111b1bd224 */ /* 0x080fe200078e02ff */
[----:B------:R-:W-:Y:S03]  /*150c0*/  @!P0 STG.E.U8 desc[UR36][R6.64+0x1], R25 ;  /* 0x0000011906008986 */ /* 0x000fe6000c101124 */
[----:B-1----:R-:W-:Y:S01]  /*150d0*/  @!P2 IMAD R5, R28, R17, RZ ;  /* 0x000000111c05a224 */ /* 0x002fe200078e02ff */
[----:B------:R0:W-:Y:S01]  /*150e0*/  @!P4 STG.E.U8 desc[UR36][R8.64], R3 ;  /* 0x000000030800c986 */ /* 0x0001e2000c101124 */
[----:B------:R-:W-:-:S02]  /*150f0*/  ISETP.LT.OR P0, PT, R0, 0xa, !P3 ;  /* 0x0000000a0000780c */ /* 0x000fc40005f01670 */
[----:B------:R-:W-:Y:S01]  /*15100*/  @!P6 IMAD R29, R29, R17, RZ ;  /* 0x000000111d1de224 */ /* 0x000fe200078e02ff */
[C---:B------:R-:W-:Y:S01]  /*15110*/  ISETP.LT.OR P4, PT, R0.reuse, 0x9, !P3 ;  /* 0x000000090000780c */ /* 0x040fe20005f81670 */
[----:B------:R-:W-:Y:S01]  /*15120*/  @!P5 STG.E.U8 desc[UR36][R8.64+0x1], R27 ;  /* 0x0000011b0800d986 */ /* 0x000fe2000c101124 */
[----:B------:R-:W-:-:S03]  /*15130*/  ISETP.LT.OR P5, PT, R0, 0x11, !P1 ;  /* 0x000000110000780c */ /* 0x000fc60004fa1670 */
[----:B------:R1:W-:Y:S01]  /*15140*/  @!P2 STG.E.U8 desc[UR36][R6.64+0x8], R5 ;  /* 0x000008050600a986 */ /* 0x0003e2000c101124 */
[----:B------:R-:W-:-:S03]  /*15150*/  ISETP.LT.OR P2, PT, R0, 0x12, !P1 ;  /* 0x000000120000780c */ /* 0x000fc60004f41670 */
[----:B------:R-:W-:Y:S01]  /*15160*/  @!P6 STG.E.U8 desc[UR36][R6.64+0x9], R29 ;  /* 0x0000091d0600e986 */ /* 0x000fe2000c101124 */
[----:B------:R-:W-:Y:S01]  /*15170*/  ISETP.LT.OR P6, PT, R0, 0x11, !P3 ;  /* 0x000000110000780c */ /* 0x000fe20005fc1670 */
[-C--:B------:R-:W-:Y:S02]  /*15180*/  @!P0 IMAD R31, R31, R17.reuse, RZ ;  /* 0x000000111f1f8224 */ /* 0x080fe400078e02ff */
[-C--:B0-----:R-:W-:Y:S02]  /*15190*/  @!P4 IMAD R3, R30, R17.reuse, RZ ;  /* 0x000000111e03c224 */ /* 0x081fe400078e02ff */
[-C--:B------:R-:W-:Y:S01]  /*151a0*/  @!P5 IMAD R11, R32, R17.reuse, RZ ;  /* 0x00000011200bd224 */ /* 0x080fe200078e02ff */
[----:B------:R-:W-:Y:S03]  /*151b0*/  @!P0 STG.E.U8 desc[UR36][R8.64+0x9], R31 ;  /* 0x0000091f08008986 */ /* 0x000fe6000c101124 */
[----:B------:R-:W-:Y:S01]  /*151c0*/  @!P2 IMAD R33, R33, R17, RZ ;  /* 0x000000112121a224 */ /* 0x000fe200078e02ff */
[----:B------:R0:W-:Y:S01]  /*151d0*/  @!P4 STG.E.U8 desc[UR36][R8.64+0x8], R3 ;  /* 0x000008030800c986 */ /* 0x0001e2000c101124 */
[----:B------:R-:W-:-:S02]  /*151e0*/  ISETP.LT.OR P0, PT, R0, 0x12, !P3 ;  /* 0x000000120000780c */ /* 0x000fc40005f01670 */
[----:B-1----:R-:W-:Y:S01]  /*151f0*/  @!P6 IMAD R5, R34, R17, RZ ;  /* 0x000000112205e224 */ /* 0x002fe200078e02ff */
[C---:B------:R-:W-:Y:S01]  /*15200*/  ISETP.LT.OR P4, PT, R0.reuse, 0x19, !P1 ;  /* 0x000000190000780c */ /* 0x040fe20004f81670 */
[----:B------:R-:W-:Y:S01]  /*15210*/  @!P5 STG.E.U8 desc[UR36][R6.64+0x10], R11 ;  /* 0x0000100b0600d986 */ /* 0x000fe2000c101124 */
[----:B------:R-:W-:-:S03]  /*15220*/  ISETP.LT.OR P5, PT, R0, 0x1a, !P1 ;  /* 0x0000001a0000780c */ /* 0x000fc60004fa1670 */
[----:B------:R-:W-:Y:S01]  /*15230*/  @!P2 STG.E.U8 desc[UR36][R6.64+0x11], R33 ;  /* 0x000011210600a986 */ /* 0x000fe2000c101124 */
[----:B------:R-:W-:-:S03]  /*15240*/  ISETP.LT.OR P2, PT, R0, 0x19, !P3 ;  /* 0x000000190000780c */ /* 0x000fc60005f41670 */
[----:B------:R1:W-:Y:S01]  /*15250*/  @!P6 STG.E.U8 desc[UR36][R8.64+0x10], R5 ;  /* 0x000010050800e986 */ /* 0x0003e2000c101124 */
[----:B------:R-:W-:Y:S01]  /*15260*/  ISETP.LT.OR P6, PT, R0, 0x1a, !P3 ;  /* 0x0000001a0000780c */ /* 0x000fe20005fc1670 */
[-C--:B------:R-:W-:Y:S02]  /*15270*/  @!P0 IMAD R35, R35, R17.reuse, RZ ;  /* 0x0000001123238224 */ /* 0x080fe400078e02ff */
[-C--:B0-----:R-:W-:Y:S02]  /*15280*/  @!P4 IMAD R3, R36, R17.reuse, RZ ;  /* 0x000000112403c224 */ /* 0x081fe400078e02ff */
[-C--:B------:R-:W-:Y:S01]  /*15290*/  @!P5 IMAD R37, R37, R17.reuse, RZ ;  /* 0x000000112525d224 */ /* 0x080fe200078e02ff */
[----:B------:R-:W-:Y:S01]  /*152a0*/  @!P0 STG.E.U8 desc[UR36][R8.64+0x11], R35 ;  /* 0x0000112308008986 */ /* 0x000fe2000c101124 */
[----:B------:R-:W-:Y:S02]  /*152b0*/  ISETP.LT.OR P0, PT, R0, 0x22, !P1 ;  /* 0x000000220000780c */ /* 0x000fe40004f01670 */
[----:B-1----:R-:W-:-:S04]  /*152c0*/  @!P2 IMAD R5, R38, R17, RZ ;  /* 0x000000112605a224 */ /* 0x002fc800078e02ff */
[----:B------:R-:W-:Y:S01]  /*152d0*/  @!P6 IMAD R39, R39, R17, RZ ;  /* 0x000000112727e224 */ /* 0x000fe200078e02ff */
[----:B------:R0:W-:Y:S01]  /*152e0*/  @!P4 STG.E.U8 desc[UR36][R6.64+0x18], R3 ;  /* 0x000018030600c986 */ /* 0x0001e2000c101124 */
[----:B------:R-:W-:-:S03]  /*152f0*/  ISETP.LT.OR P4, PT, R0, 0x21, !P1 ;  /* 0x000000210000780c */ /* 0x000fc60004f81670 */
        /* <DEDUP_REMOVED lines=216> */
[-C--:B0-----:R-:W-:Y:S02]  /*16080*/  @!P4 IMAD R3, R110, R17.reuse, RZ ;  /* 0x000000116e03c224 */ /* 0x081fe400078e02ff */
[-C--:B------:R-:W-:Y:S02]  /*16090*/  @!P0 IMAD R111, R111, R17.reuse, RZ ;  /* 0x000000116f6f8224 */ /* 0x080fe400078e02ff */
[-C--:B------:R-:W-:Y:S01]  /*160a0*/  @!P5 IMAD R11, R112, R17.reuse, RZ ;  /* 0x00000011700bd224 */ /* 0x080fe200078e02ff */
[----:B------:R0:W-:Y:S03]  /*160b0*/  @!P4 STG.E.U8 desc[UR36][R8.64+0xa8], R3 ;  /* 0x0000a8030800c986 */ /* 0x0001e6000c101124 */
[-C--:B------:R-:W-:Y:S01]  /*160c0*/  @!P2 IMAD R113, R113, R17.reuse, RZ ;  /* 0x000000117171a224 */ /* 0x080fe200078e02ff */
[----:B------:R-:W-:Y:S03]  /*160d0*/  @!P0 STG.E.U8 desc[UR36][R8.64+0xa9], R111 ;  /* 0x0000a96f08008986 */ /* 0x000fe6000c101124 */
[----:B-1----:R-:W-:Y:S01]  /*160e0*/  @!P6 IMAD R5, R114, R17, RZ ;  /* 0x000000117205e224 */ /* 0x002fe200078e02ff */
[C---:B------:R-:W-:Y:S01]  /*160f0*/  ISETP.LT.OR P0, PT, R0.reuse, 0xb2, !P3 ;  /* 0x000000b20000780c */ /* 0x040fe20005f01670 */
[----:B------:R-:W-:Y:S01]  /*16100*/  @!P5 STG.E.U8 desc[UR36][R6.64+0xb0], R11 ;  /* 0x0000b00b0600d986 */ /* 0x000fe2000c101124 */
[----:B------:R-:W-:-:S02]  /*16110*/  ISETP.LT.OR P5, PT, R0, 0xba, !P1 ;  /* 0x000000ba0000780c */ /* 0x000fc40004fa1670 */
[C---:B------:R-:W-:Y:S01]  /*16120*/  ISETP.LT.OR P4, PT, R0.reuse, 0xb9, !P1 ;  /* 0x000000b90000780c */ /* 0x040fe20004f81670 */
[----:B------:R-:W-:Y:S01]  /*16130*/  @!P2 STG.E.U8 desc[UR36][R6.64+0xb1], R113 ;  /* 0x0000b1710600a986 */ /* 0x000fe2000c101124 */
[----:B------:R-:W-:-:S03]  /*16140*/  ISETP.LT.OR P2, PT, R0, 0xb9, !P3 ;  /* 0x000000b90000780c */ /* 0x000fc60005f41670 */
[----:B------:R1:W-:Y:S01]  /*16150*/  @!P6 STG.E.U8 desc[UR36][R8.64+0xb0], R5 ;  /* 0x0000b0050800e986 */ /* 0x0003e2000c101124 */
[----:B------:R-:W-:-:S03]  /*16160*/  ISETP.LT.OR P6, PT, R0, 0xba, !P3 ;  /* 0x000000ba0000780c */ /* 0x000fc60005fc1670 */
[-C--:B------:R-:W-:Y:S02]  /*16170*/  @!P0 IMAD R115, R115, R17.reuse, RZ ;  /* 0x0000001173738224 */ /* 0x080fe400078e02ff */
[-C--:B------:R-:W-:Y:S02]  /*16180*/  @!P5 IMAD R117, R117, R17.reuse, RZ ;  /* 0x000000117575d224 */ /* 0x080fe400078e02ff */
[-C--:B0-----:R-:W-:Y:S01]  /*16190*/  @!P4 IMAD R3, R116, R17.reuse, RZ ;  /* 0x000000117403c224 */ /* 0x081fe200078e02ff */
[----:B------:R-:W-:Y:S01]  /*161a0*/  @!P0 STG.E.U8 desc[UR36][R8.64+0xb1], R115 ;  /* 0x0000b17308008986 */ /* 0x000fe2000c101124 */
[----:B------:R-:W-:Y:S01]  /*161b0*/  ISETP.LT.OR P0, PT, R0, 0xc1, !P1 ;  /* 0x000000c10000780c */ /* 0x000fe20004f01670 */
[----:B-1----:R-:W-:-:S03]  /*161c0*/  @!P2 IMAD R5, R118, R17, RZ ;  /* 0x000000117605a224 */ /* 0x002fc600078e02ff */
[----:B------:R-:W-:Y:S01]  /*161d0*/  @!P6 IMAD R119, R119, R17, RZ ;  /* 0x000000117777e224 */ /* 0x000fe200078e02ff */
[----:B------:R-:W-:Y:S01]  /*161e0*/  @!P5 STG.E.U8 desc[UR36][R6.64+0xb9], R117 ;  /* 0x0000b9750600d986 */ /* 0x000fe2000c101124 */
[----:B------:R-:W-:-:S03]  /*161f0*/  ISETP.LT.OR P5, PT, R0, 0xc2, !P1 ;  /* 0x000000c20000780c */ /* 0x000fc60004fa1670 */
[----:B------:R0:W-:Y:S01]  /*16200*/  @!P4 STG.E.U8 desc[UR36][R6.64+0xb8], R3 ;  /* 0x0000b8030600c986 */ /* 0x0001e2000c101124 */
[----:B------:R-:W-:-:S03]  /*16210*/  ISETP.LT.OR P4, PT, R0, 0xc1, !P3 ;  /* 0x000000c10000780c */ /* 0x000fc60005f81670 */
[----:B------:R-:W-:Y:S01]  /*16220*/  @!P6 STG.E.U8 desc[UR36][R8.64+0xb9], R119 ;  /* 0x0000b9770800e986 */ /* 0x000fe2000c101124 */
[----:B------:R-:W-:-:S03]  /*16230*/  ISETP.LT.OR P6, PT, R0, 0xc2, !P3 ;  /* 0x000000c20000780c */ /* 0x000fc60005fc1670 */
[----:B------:R1:W-:Y:S01]  /*16240*/  @!P2 STG.E.U8 desc[UR36][R8.64+0xb8], R5 ;  /* 0x0000b8050800a986 */ /* 0x0003e2000c101124 */
[----:B------:R-:W-:Y:S01]  /*16250*/  ISETP.LT.OR P2, PT, R0, 0xc9, !P1 ;  /* 0x000000c90000780c */ /* 0x000fe20004f41670 */
[-C--:B------:R-:W-:Y:S02]  /*16260*/  @!P0 IMAD R11, R120, R17.reuse, RZ ;  /* 0x00000011780b8224 */ /* 0x080fe400078e02ff */
[-C--:B------:R-:W-:Y:S02]  /*16270*/  @!P5 IMAD R121, R121, R17.reuse, RZ ;  /* 0x000000117979d224 */ /* 0x080fe400078e02ff */
[-C--:B0-----:R-:W-:Y:S01]  /*16280*/  @!P4 IMAD R3, R122, R17.reuse, RZ ;  /* 0x000000117a03c224 */ /* 0x081fe200078e02ff */
[----:B------:R0:W-:Y:S03]  /*16290*/  @!P0 STG.E.U8 desc[UR36][R6.64+0xc0], R11 ;  /* 0x0000c00b06008986 */ /* 0x0001e6000c101124 */
[-C--:B------:R-:W-:Y:S01]  /*162a0*/  @!P6 IMAD R123, R123, R17.reuse, RZ ;  /* 0x000000117b7be224 */ /* 0x080fe200078e02ff */
[----:B------:R-:W-:Y:S01]  /*162b0*/  ISETP.LT.OR P0, PT, R0, 0xca, !P1 ;  /* 0x000000ca0000780c */ /* 0x000fe20004f01670 */
[----:B------:R-:W-:Y:S02]  /*162c0*/  @!P5 STG.E.U8 desc[UR36][R6.64+0xc1], R121 ;  /* 0x0000c1790600d986 */ /* 0x000fe4000c101124 */
[----:B-1----:R-:W-:Y:S01]  /*162d0*/  @!P2 IMAD R5, R124, R17, RZ ;  /* 0x000000117c05a224 */ /* 0x002fe200078e02ff */
[C---:B------:R-:W-:Y:S01]  /*162e0*/  ISETP.LT.OR P5, PT, R0.reuse, 0xc9, !P3 ;  /* 0x000000c90000780c */ /* 0x040fe20005fa1670 */
[----:B------:R1:W-:Y:S01]  /*162f0*/  @!P4 STG.E.U8 desc[UR36][R8.64+0xc0], R3 ;  /* 0x0000c0030800c986 */ /* 0x0003e2000c101124 */
        /* <DEDUP_REMOVED lines=8> */
[----:B------:R-:W-:Y:S03]  /*16380*/  @!P0 STG.E.U8 desc[UR36][R6.64+0xc9], R125 ;  /* 0x0000c97d06008986 */ /* 0x000fe6000c101124 */
[-C--:B-1----:R-:W-:Y:S01]  /*16390*/  @!P6 IMAD R3, R128, R17.reuse, RZ ;  /* 0x000000118003e224 */ /* 0x082fe200078e02ff */
[----:B------:R0:W-:Y:S03]  /*163a0*/  @!P5 STG.E.U8 desc[UR36][R8.64+0xc8], R11 ;  /* 0x0000c80b0800d986 */ /* 0x0001e6000c101124 */
[----:B------:R-:W-:Y:S01]  /*163b0*/  @!P2 IMAD R129, R129, R17, RZ ;  /* 0x000000118181a224 */ /* 0x000fe200078e02ff */
[C---:B------:R-:W-:Y:S01]  /*163c0*/  ISETP.LT.OR P0, PT, R0.reuse, 0xd1, !P3 ;  /* 0x000000d10000780c */ /* 0x040fe20005f01670 */
[----:B------:R-:W-:Y:S01]  /*163d0*/  @!P4 STG.E.U8 desc[UR36][R8.64+0xc9], R127 ;  /* 0x0000c97f0800c986 */ /* 0x000fe2000c101124 */
[----:B------:R-:W-:-:S02]  /*163e0*/  ISETP.LT.OR P5, PT, R0, 0xd2, !P3 ;  /* 0x000000d20000780c */ /* 0x000fc40005fa1670 */
[C---:B------:R-:W-:Y:S01]  /*163f0*/  ISETP.LT.OR P4, PT, R0.reuse, 0xd9, !P1 ;  /* 0x000000d90000780c */ /* 0x040fe20004f81670 */
[----:B------:R1:W-:Y:S01]  /*16400*/  @!P6 STG.E.U8 desc[UR36][R6.64+0xd0], R3 ;  /* 0x0000d0030600e986 */ /* 0x0003e2000c101124 */
[----:B------:R-:W-:-:S03]  /*16410*/  ISETP.LT.OR P6, PT, R0, 0xda, !P1 ;  /* 0x000000da0000780c */ /* 0x000fc60004fc1670 */
[----:B------:R-:W-:Y:S01]  /*16420*/  @!P2 STG.E.U8 desc[UR36][R6.64+0xd1], R129 ;  /* 0x0000d1810600a986 */ /* 0x000fe2000c101124 */
[----:B------:R-:W-:-:S03]  /*16430*/  ISETP.LT.OR P2, PT, R0, 0xd9, !P3 ;  /* 0x000000d90000780c */ /* 0x000fc60005f41670 */
[-C--:B--2---:R-:W-:Y:S02]  /*16440*/  @!P0 IMAD R5, R130, R17.reuse, RZ ;  /* 0x0000001182058224 */ /* 0x084fe400078e02ff */
[-C--:B------:R-:W-:Y:S02]  /*16450*/  @!P5 IMAD R131, R131, R17.reuse, RZ ;  /* 0x000000118383d224 */ /* 0x080fe400078e02ff */
[-C--:B0-----:R-:W-:Y:S02]  /*16460*/  @!P4 IMAD R11, R132, R17.reuse, RZ ;  /* 0x00000011840bc224 */ /* 0x081fe400078e02ff */
[-C--:B------:R-:W-:Y:S01]  /*16470*/  @!P6 IMAD R133, R133, R17.reuse, RZ ;  /* 0x000000118585e224 */ /* 0x080fe200078e02ff */
[----:B------:R0:W-:Y:S03]  /*16480*/  @!P0 STG.E.U8 desc[UR36][R8.64+0xd0], R5 ;  /* 0x0000d00508008986 */ /* 0x0001e6000c101124 */
[----:B-1----:R-:W-:Y:S01]  /*16490*/  @!P2 IMAD R3, R134, R17, RZ ;  /* 0x000000118603a224 */ /* 0x002fe200078e02ff */
[----:B------:R-:W-:Y:S01]  /*164a0*/  @!P5 STG.E.U8 desc[UR36][R8.64+0xd1], R131 ;  /* 0x0000d1830800d986 */ /* 0x000fe2000c101124 */
[----:B------:R-:W-:-:S02]  /*164b0*/  ISETP.LT.OR P0, PT, R0, 0xda, !P3 ;  /* 0x000000da0000780c */ /* 0x000fc40005f01670 */
        /* <DEDUP_REMOVED lines=14> */
[----:B------:R-:W-:Y:S01]  /*165a0*/  @!P4 STG.E.U8 desc[UR36][R6.64+0xe1], R137 ;  /* 0x0000e1890600c986 */ /* 0x000fe2000c101124 */
[----:B------:R-:W-:-:S02]  /*165b0*/  ISETP.LT.OR P0, PT, R0, 0xe9, !P1 ;  /* 0x000000e90000780c */ /* 0x000fc40004f01670 */
[C---:B------:R-:W-:Y:S01]  /*165c0*/  ISETP.LT.OR P4, PT, R0.reuse, 0xea, !P1 ;  /* 0x000000ea0000780c */ /* 0x040fe20004f81670 */
[----:B------:R1:W-:Y:S01]  /*165d0*/  @!P6 STG.E.U8 desc[UR36][R8.64+0xe0], R11 ;  /* 0x0000e00b0800e986 */ /* 0x0003e2000c101124 */
[C---:B------:R-:W-:Y:S02]  /*165e0*/  ISETP.LT.OR P6, PT, R0.reuse, 0xe9, !P3 ;  /* 0x000000e90000780c */ /* 0x040fe40005fc1670 */
[C---:B------:R-:W-:Y:S01]  /*165f0*/  ISETP.LT.OR P5, PT, R0.reuse, 0xea, !P3 ;  /* 0x000000ea0000780c */ /* 0x040fe20005fa1670 */
[----:B------:R-:W-:Y:S01]  /*16600*/  @!P2 STG.E.U8 desc[UR36][R8.64+0xe1], R139 ;  /* 0x0000e18b0800a986 */ /* 0x000fe2000c101124 */
[----:B------:R-:W-:-:S05]  /*16610*/  ISETP.LT.OR P2, PT, R0, 0xf1, !P1 ;  /* 0x000000f10000780c */ /* 0x000fca0004f41670 */
[-C--:B--2---:R-:W-:Y:S02]  /*16620*/  @!P0 IMAD R3, R140, R17.reuse, RZ ;  /* 0x000000118c038224 */ /* 0x084fe400078e02ff */
[-C--:B------:R-:W-:Y:S02]  /*16630*/  @!P4 IMAD R141, R141, R17.reuse, RZ ;  /* 0x000000118d8dc224 */ /* 0x080fe400078e02ff */
[-C--:B0-----:R-:W-:Y:S02]  /*16640*/  @!P6 IMAD R5, R142, R17.reuse, RZ ;  /* 0x000000118e05e224 */ /* 0x081fe400078e02ff */
[-C--:B------:R-:W-:Y:S02]  /*16650*/  @!P5 IMAD R143, R143, R17.reuse, RZ ;  /* 0x000000118f8fd224 */ /* 0x080fe400078e02ff */
[----:B-1----:R-:W-:Y:S01]  /*16660*/  @!P2 IMAD R11, R144, R17, RZ ;  /* 0x00000011900ba224 */ /* 0x002fe200078e02ff */
[----:B------:R0:W-:Y:S01]  /*16670*/  @!P0 STG.E.U8 desc[UR36][R6.64+0xe8], R3 ;  /* 0x0000e80306008986 */ /* 0x0001e2000c101124 */
[----:B------:R-:W-:-:S03]  /*16680*/  ISETP.LT.OR P0, PT, R0, 0xf2, !P1 ;  /* 0x000000f20000780c */ /* 0x000fc60004f01670 */
[----:B------:R-:W-:Y:S01]  /*16690*/  @!P4 STG.E.U8 desc[UR36][R6.64+0xe9], R141 ;  /* 0x0000e98d0600c986 */ /* 0x000fe2000c101124 */
[----:B------:R-:W-:-:S03]  /*166a0*/  ISETP.LT.OR P4, PT, R0, 0xf1, !P3 ;  /* 0x000000f10000780c */ /* 0x000fc60005f81670 */
[----:B------:R-:W-:Y:S01]  /*166b0*/  @!P6 STG.E.U8 desc[UR36][R8.64+0xe8], R5 ;  /* 0x0000e8050800e986 */ /* 0x000fe2000c101124 */
[----:B------:R-:W-:-:S03]  /*166c0*/  ISETP.LT.OR P6, PT, R0, 0xf2, !P3 ;  /* 0x000000f20000780c */ /* 0x000fc60005fc1670 */
[----:B------:R-:W-:Y:S01]  /*166d0*/  @!P5 STG.E.U8 desc[UR36][R8.64+0xe9], R143 ;  /* 0x0000e98f0800d986 */ /* 0x000fe2000c101124 */
[----:B------:R-:W-:-:S03]  /*166e0*/  ISETP.LT.OR P5, PT, R0, 0xf9, !P3 ;  /* 0x000000f90000780c */ /* 0x000fc60005fa1670 */
[----:B------:R1:W-:Y:S01]  /*166f0*/  @!P2 STG.E.U8 desc[UR36][R6.64+0xf0], R11 ;  /* 0x0000f00b0600a986 */ /* 0x0003e2000c101124 */
[C---:B------:R-:W-:Y:S02]  /*16700*/  ISETP.LT.OR P2, PT, R0.reuse, 0xf9, !P1 ;  /* 0x000000f90000780c */ /* 0x040fe40004f41670 */
[C---:B------:R-:W-:Y:S02]  /*16710*/  ISETP.LT.OR P1, PT, R0.reuse, 0xfa, !P1 ;  /* 0x000000fa0000780c */ /* 0x040fe40004f21670 */
[----:B------:R-:W-:Y:S01]  /*16720*/  ISETP.LT.OR P3, PT, R0, 0xfa, !P3 ;  /* 0x000000fa0000780c */ /* 0x000fe20005f61670 */
[-C--:B------:R-:W-:Y:S02]  /*16730*/  @!P0 IMAD R145, R145, R17.reuse, RZ ;  /* 0x0000001191918224 */ /* 0x080fe400078e02ff */
[-C--:B0-----:R-:W-:Y:S02]  /*16740*/  @!P4 IMAD R3, R146, R17.reuse, RZ ;  /* 0x000000119203c224 */ /* 0x081fe400078e02ff */
[----:B------:R-:W-:-:S02]  /*16750*/  @!P6 IMAD R147, R147, R17, RZ ;  /* 0x000000119393e224 */ /* 0x000fc400078e02ff */
[-C--:B-1----:R-:W-:Y:S02]  /*16760*/  @!P5 IMAD R11, R150, R17.reuse, RZ ;  /* 0x00000011960bd224 */ /* 0x082fe400078e02ff */
[-C--:B------:R-:W-:Y:S02]  /*16770*/  @!P2 IMAD R5, R148, R17.reuse, RZ ;  /* 0x000000119405a224 */ /* 0x080fe400078e02ff */
[-C--:B------:R-:W-:Y:S02]  /*16780*/  @!P1 IMAD R149, R149, R17.reuse, RZ ;  /* 0x0000001195959224 */ /* 0x080fe400078e02ff */
[----:B------:R-:W-:Y:S01]  /*16790*/  @!P3 IMAD R151, R151, R17, RZ ;  /* 0x000000119797b224 */ /* 0x000fe200078e02ff */
[----:B------:R0:W-:Y:S04]  /*167a0*/  @!P0 STG.E.U8 desc[UR36][R6.64+0xf1], R145 ;  /* 0x0000f19106008986 */ /* 0x0001e8000c101124 */
[----:B------:R0:W-:Y:S04]  /*167b0*/  @!P4 STG.E.U8 desc[UR36][R8.64+0xf0], R3 ;  /* 0x0000f0030800c986 */ /* 0x0001e8000c101124 */
[----:B------:R0:W-:Y:S04]  /*167c0*/  @!P6 STG.E.U8 desc[UR36][R8.64+0xf1], R147 ;  /* 0x0000f1930800e986 */ /* 0x0001e8000c101124 */
[----:B------:R0:W-:Y:S04]  /*167d0*/  @!P2 STG.E.U8 desc[UR36][R6.64+0xf8], R5 ;  /* 0x0000f8050600a986 */ /* 0x0001e8000c101124 */
[----:B------:R0:W-:Y:S04]  /*167e0*/  @!P1 STG.E.U8 desc[UR36][R6.64+0xf9], R149 ;  /* 0x0000f99506009986 */ /* 0x0001e8000c101124 */
[----:B------:R0:W-:Y:S04]  /*167f0*/  @!P5 STG.E.U8 desc[UR36][R8.64+0xf8], R11 ;  /* 0x0000f80b0800d986 */ /* 0x0001e8000c101124 */
[----:B------:R0:W-:Y:S02]  /*16800*/  @!P3 STG.E.U8 desc[UR36][R8.64+0xf9], R151 ;  /* 0x0000f9970800b986 */ /* 0x0001e4000c101124 */
.L_x_548:
[----:B------:R-:W-:Y:S05]  /*16810*/  BSYNC B0 ;  /* 0x0000000000007941 */ /* 0x000fea0003800000 */
.L_x_34:
[----:B0-----:R-:W5:Y:S04]  /*16820*/  LDL.LU R3, [R1+0x200] ;  /* 0x0002000001037983 */ /* 0x001f680000300800 */
[----:B------:R-:W5:Y:S01]  /*16830*/  LDL.LU R2, [R1+0x204] ;  /* 0x0002040001027983 */ /* 0x000f620000300800 */
[----:B------:R-:W-:Y:S01]  /*16840*/  ULDC UR4, c[0x0][0xc] ;  /* 0x0000030000047ab9 */ /* 0x000fe20000000800 */
[----:B------:R-:W-:Y:S01]  /*16850*/  ULDC UR5, c[0x0][0x10] ;  /* 0x0000040000057ab9 */ /* 0x000fe20000000800 */
[----:B------:R-:W5:Y:S01]  /*16860*/  LDC R5, c[0x0][0x14] ;  /* 0x00000500ff057b82 */ /* 0x000f620000000800 */
[----:B------:R-:W-:Y:S01]  /*16870*/  UIMAD.WIDE.U32 UR4, UR4, UR5, URZ ;  /* 0x00000005040472a5 */ /* 0x000fe2000f8e003f */
[----:B------:R-:W-:Y:S01]  /*16880*/  PRMT R0, RZ, 0x7610, R0 ;  /* 0x00007610ff007816 */ /* 0x000fe20000000000 */
[----:B------:R-:W-:Y:S01]  /*16890*/  UMOV UR42, 0xffffffff ;  /* 0xffffffff002a7882 */ /* 0x000fe20000000000 */
[----:B------:R-:W-:-:S03]  /*168a0*/  UMOV UR43, 0xffffffff ;  /* 0xffffffff002b7882 */ /* 0x000fc60000000000 */
[----:B-----5:R-:W-:-:S04]  /*168b0*/  IMAD.WIDE.U32 R2, R5, UR4, R2 ;  /* 0x0000000405027c25 */ /* 0x020fc8000f8e0002 */
[----:B------:R-:W-:Y:S01]  /*168c0*/  IMAD R5, R5, UR5, RZ ;  /* 0x0000000505057c24 */ /* 0x000fe2000f8e02ff */
[----:B------:R-:W-:Y:S01]  /*168d0*/  ULDC.64 UR4, c[0x0][0x650] ;  /* 0x0001940000047ab9 */ /* 0x000fe20000000a00 */
[----:B-1-3--:R-:W-:Y:S01]  /*168e0*/  IMAD.MOV.U32 R6, RZ, RZ, R2 ;  /* 0x000000ffff067224 */ /* 0x00afe200078e0002 */
[----:B------:R-:W-:Y:S02]  /*168f0*/  ISETP.GE.U32.AND P0, PT, R2, UR4, PT ;  /* 0x0000000402007c0c */ /* 0x000fe4000bf06070 */
[----:B------:R-:W-:-:S04]  /*16900*/  IADD3 R4, R3, R5, RZ ;  /* 0x0000000503047210 */ /* 0x000fc80007ffe0ff */
[----:B------:R-:W-:Y:S01]  /*16910*/  ISETP.GE.U32.AND.EX P0, PT, R4, UR5, PT, P0 ;  /* 0x0000000504007c0c */ /* 0x000fe2000bf06100 */
[----:B------:R0:W-:Y:S04]  /*16920*/  STL [R1+0x200], R4 ;  /* 0x0002000401007387 */ /* 0x0001e80000100800 */
[----:B------:R0:W-:Y:S08]  /*16930*/  STL [R1+0x204], R6 ;  /* 0x0002040601007387 */ /* 0x0001f00000100800 */
[----:B------:R-:W-:Y:S05]  /*16940*/  @P0 BRA `(.L_x_549) ;  /* 0x0000000400880947 */ /* 0x000fea0003800000 */
[----:B------:R-:W1:Y:S01]  /*16950*/  S2UR UR6, SR_CTAID.X ;  /* 0x00000000000679c3 */ /* 0x000e620000002500 */
[----:B------:R-:W-:Y:S01]  /*16960*/  ULDC.64 UR12, c[0x0][0x628] ;  /* 0x00018a00000c7ab9 */ /* 0x000fe20000000a00 */
[----:B------:R-:W-:Y:S01]  /*16970*/  ULDC UR4, c[0x0][0x150] ;  /* 0x0000540000047ab9 */ /* 0x000fe20000000800 */
[----:B------:R-:W-:Y:S01]  /*16980*/  ISETP.NE.U32.AND P0, PT, RZ, UR12, PT ;  /* 0x0000000cff007c0c */ /* 0x000fe2000bf05070 */
[----:B------:R-:W-:Y:S01]  /*16990*/  ULDC UR15, c[0x0][0x630] ;  /* 0x00018c00000f7ab9 */ /* 0x000fe20000000800 */
[----:B------:R-:W-:Y:S01]  /*169a0*/  R2UR UR16, R6 ;  /* 0x00000000061072ca */ /* 0x000fe200000e0000 */
[----:B------:R-:W-:Y:S01]  /*169b0*/  ULDC UR19, c[0x0][0x154] ;  /* 0x0000550000137ab9 */ /* 0x000fe20000000800 */
[----:B------:R-:W-:Y:S01]  /*169c0*/  ISETP.NE.AND.EX P0, PT, RZ, UR13, PT, P0 ;  /* 0x0000000dff007c0c */ /* 0x000fe2000bf05300 */
[----:B------:R-:W3:Y:S01]  /*169d0*/  S2UR UR18, SR_CTAID.Y ;  /* 0x00000000001279c3 */ /* 0x000ee20000002600 */
[----:B------:R-:W-:Y:S02]  /*169e0*/  R2UR UR17, R4 ;  /* 0x00000000041172ca */ /* 0x000fe400000e0000 */
[----:B------:R-:W-:-:S02]  /*169f0*/  R2UR UR10, R6 ;  /* 0x00000000060a72ca */ /* 0x000fc400000e0000 */
[----:B------:R-:W-:Y:S02]  /*16a00*/  R2UR UR11, R4 ;  /* 0x00000000040b72ca */ /* 0x000fe400000e0000 */
[----:B-1----:R-:W-:-:S05]  /*16a10*/  I2FP.F32.U32 R0, UR6 ;  /* 0x0000000600007c45 */ /* 0x002fca0008201000 */
[----:B------:R-:W-:-:S04]  /*16a20*/  FMUL R0, R0, UR4 ;  /* 0x0000000400007c20 */ /* 0x000fc80008400000 */
[----:B------:R1:W0:Y:S01]  /*16a30*/  F2I.U32.TRUNC.NTZ R2, R0 ;  /* 0x0000000000027305 */ /* 0x000222000020f000 */
[----:B---3--:R-:W-:Y:S05]  /*16a40*/  @!P0 BRA `(.L_x_550) ;  /* 0x0000000000308947 */ /* 0x008fea0003800000 */
        /* <DEDUP_REMOVED lines=12> */
.L_x_550:
[----:B------:R-:W-:Y:S01]  /*16b10*/  USHF.R.U64 UR43, UR10, UR15, UR11 ;  /* 0x0000000f0a2b7299 */ /* 0x000fe2000800120b */
[----:B-1----:R-:W-:Y:S01]  /*16b20*/  I2FP.F32.U32 R0, UR18 ;  /* 0x0000001200007c45 */ /* 0x002fe20008201000 */
[----:B------:R-:W-:Y:S02]  /*16b30*/  USHF.R.U32.HI UR4, URZ, UR15, UR11 ;  /* 0x0000000f3f047299 */ /* 0x000fe4000801160b */
[----:B------:R-:W-:Y:S02]  /*16b40*/  UIADD3 UR10, UP0, URZ, -UR43, URZ ;  /* 0x8000002b3f0a7290 */ /* 0x000fe4000ff1e03f */
[----:B------:R-:W-:Y:S01]  /*16b50*/  FMUL R0, R0, UR19 ;  /* 0x0000001300007c20 */ /* 0x000fe20008400000 */
[----:B------:R-:W-:Y:S01]  /*16b60*/  ULDC.64 UR12, c[0x0][0x620] ;  /* 0x00018800000c7ab9 */ /* 0x000fe20000000a00 */
[----:B------:R-:W-:Y:S01]  /*16b70*/  UIADD3.X UR4, URZ, ~UR4, URZ, UP0, !UPT ;  /* 0x800000043f047290 */ /* 0x000fe200087fe43f */
[----:B------:R-:W-:Y:S01]  /*16b80*/  UMOV UR8, UR16 ;  /* 0x0000001000087c82 */ /* 0x000fe20008000000 */
[----:B------:R-:W-:-:S02]  /*16b90*/  UMOV UR9, UR17 ;  /* 0x0000001100097c82 */ /* 0x000fc40008000000 */
[----:B------:R-:W-:Y:S01]  /*16ba0*/  UIMAD UR4, UR4, UR12, URZ ;  /* 0x0000000c040472a4 */ /* 0x000fe2000f8e023f */
[----:B------:R-:W1:Y:S01]  /*16bb0*/  F2I.U32.TRUNC.NTZ R0, R0 ;  /* 0x0000000000007305 */ /* 0x000e62000020f000 */
[----:B------:R-:W-:Y:S01]  /*16bc0*/  UIMAD.WIDE.U32 UR8, UR10, UR12, UR8 ;  /* 0x0000000c0a0872a5 */ /* 0x000fe2000f8e0008 */
[----:B0-----:R-:W-:Y:S01]  /*16bd0*/  R2UR UR12, R2 ;  /* 0x00000000020c72ca */ /* 0x001fe200000e0000 */
[----:B------:R-:W-:Y:S01]  /*16be0*/  UIMAD UR10, UR10, UR13, UR4 ;  /* 0x0000000d0a0a72a4 */ /* 0x000fe2000f8e0204 */
[----:B------:R-:W-:Y:S01]  /*16bf0*/  ULDC UR11, c[0x0][0x618] ;  /* 0x00018600000b7ab9 */ /* 0x000fe20000000800 */
[----:B------:R-:W-:Y:S02]  /*16c00*/  ULDC UR21, c[0x0][0x658] ;  /* 0x0001960000157ab9 */ /* 0x000fe40000000800 */
[----:B------:R-:W-:Y:S01]  /*16c10*/  UIADD3 UR9, UR9, UR10, URZ ;  /* 0x0000000a09097290 */ /* 0x000fe2000fffe03f */
[----:B------:R-:W-:Y:S01]  /*16c20*/  UMOV UR15, 0xffffffff ;  /* 0xffffffff000f7882 */ /* 0x000fe20000000000 */
[----:B------:R-:W-:Y:S01]  /*16c30*/  ULDC.64 UR4, c[0x0][0x640] ;  /* 0x0001900000047ab9 */ /* 0x000fe20000000a00 */
[----:B------:R-:W-:Y:S01]  /*16c40*/  USHF.L.U32 UR15, UR15, UR21, URZ ;  /* 0x000000150f0f7299 */ /* 0x000fe2000800063f */
[----:B------:R-:W-:Y:S01]  /*16c50*/  ISETP.NE.U32.AND P0, PT, RZ, UR4, PT ;  /* 0x00000004ff007c0c */ /* 0x000fe2000bf05070 */
[----:B------:R-:W-:-:S02]  /*16c60*/  USHF.R.U64 UR16, UR8, UR11, UR9 ;  /* 0x0000000b08107299 */ /* 0x000fc40008001209 */
[----:B------:R-:W-:Y:S01]  /*16c70*/  USHF.R.U32.HI UR8, URZ, UR11, UR9 ;  /* 0x0000000b3f087299 */ /* 0x000fe20008011609 */
[----:B-1----:R-:W-:Y:S01]  /*16c80*/  R2UR UR14, R0 ;  /* 0x00000000000e72ca */ /* 0x002fe200000e0000 */
[----:B------:R-:W-:Y:S01]  /*16c90*/  ULDC UR17, c[0x0][0x608] ;  /* 0x0001820000117ab9 */ /* 0x000fe20000000800 */
[----:B------:R-:W-:Y:S01]  /*16ca0*/  ULOP3.LUT UR41, URZ, UR15, URZ, 0x33, !UPT ;  /* 0x0000000f3f297292 */ /* 0x000fe2000f8e333f */
[----:B------:R-:W-:Y:S01]  /*16cb0*/  ISETP.NE.AND.EX P0, PT, RZ, UR5, PT, P0 ;  /* 0x00000005ff007c0c */ /* 0x000fe2000bf05300 */
[----:B------:R-:W-:Y:S02]  /*16cc0*/  USHF.R.U64 UR15, UR16, UR17, UR8 ;  /* 0x00000011100f7299 */ /* 0x000fe40008001208 */
[----:B------:R-:W-:Y:S02]  /*16cd0*/  USHF.R.U32.HI UR8, URZ, UR17, UR8 ;  /* 0x000000113f087299 */ /* 0x000fe40008011608 */
[----:B------:R-:W-:Y:S02]  /*16ce0*/  UIADD3 UR12, -UR12, URZ, URZ ;  /* 0x0000003f0c0c7290 */ /* 0x000fe4000fffe13f */
[----:B------:R-:W-:Y:S01]  /*16cf0*/  USHF.R.U64 UR17, UR15, UR21, UR8 ;  /* 0x000000150f117299 */ /* 0x000fe20008001208 */
[----:B------:R-:W-:Y:S01]  /*16d00*/  UMOV UR19, 0x1 ;  /* 0x0000000100137882 */ /* 0x000fe20000000000 */
[----:B------:R-:W-:Y:S01]  /*16d10*/  ULDC UR13, c[0x0][0x144] ;  /* 0x00005100000d7ab9 */ /* 0x000fe20000000800 */
[----:B------:R-:W-:Y:S01]  /*16d20*/  ULDC UR7, c[0x0][0x600] ;  /* 0x0001800000077ab9 */ /* 0x000fe20000000800 */
[----:B------:R-:W-:-:S02]  /*16d30*/  USHF.L.U32 UR24, UR19, UR21, URZ ;  /* 0x0000001513187299 */ /* 0x000fc4000800063f */
[----:B------:R-:W-:Y:S02]  /*16d40*/  USHF.R.U32.HI UR8, URZ, UR21, UR8 ;  /* 0x000000153f087299 */ /* 0x000fe40008011608 */
[----:B------:R-:W-:Y:S02]  /*16d50*/  UIMAD UR21, UR13, UR12, UR6 ;  /* 0x0000000c0d1572a4 */ /* 0x000fe4000f8e0206 */
[----:B------:R-:W-:Y:S02]  /*16d60*/  UIADD3 UR20, UR7, -0x1, URZ ;  /* 0xffffffff07147890 */ /* 0x000fe4000fffe03f */
[----:B------:R-:W-:Y:S01]  /*16d70*/  UIADD3 UR19, -UR14, URZ, URZ ;  /* 0x0000003f0e137290 */ /* 0x000fe2000fffe13f */
[----:B------:R-:W-:Y:S01]  /*16d80*/  ULDC UR25, c[0x0][0x148] ;  /* 0x0000520000197ab9 */ /* 0x000fe20000000800 */
[----:B------:R-:W-:Y:S01]  /*16d90*/  ULDC UR22, c[0x0][0x648] ;  /* 0x0001920000167ab9 */ /* 0x000fe20000000800 */
[----:B------:R-:W-:Y:S01]  /*16da0*/  ULDC UR23, c[0x0][0x638] ;  /* 0x00018e0000177ab9 */ /* 0x000fe20000000800 */
        /* <DEDUP_REMOVED lines=14> */
.L_x_551:
[----:B------:R-:W-:Y:S01]  /*16e90*/  UISETP.NE.AND UP0, UPT, UR46, URZ, UPT ;  /* 0x0000003f2e00728c */ /* 0x000fe2000bf05270 */
[----:B------:R-:W-:Y:S01]  /*16ea0*/  MOV R0, 0x1 ;  /* 0x0000000100007802 */ /* 0x000fe20000000f00 */
[----:B------:R-:W-:Y:S02]  /*16eb0*/  USHF.R.U64 UR4, UR6, UR22, UR8 ;  /* 0x0000001606047299 */ /* 0x000fe40008001208 */
[----:B------:R-:W-:Y:S02]  /*16ec0*/  ULOP3.LUT UR41, UR15, UR41, URZ, 0xc0, !UPT ;  /* 0x000000290f297292 */ /* 0x000fe4000f8ec03f */
[----:B------:R-:W-:Y:S02]  /*16ed0*/  UIADD3 UR5, -UR4, URZ, URZ ;  /* 0x0000003f04057290 */ /* 0x000fe4000fffe13f */
[----:B------:R-:W-:Y:S02]  /*16ee0*/  UIMAD UR41, UR24, UR4, UR41 ;  /* 0x00000004182972a4 */ /* 0x000fe4000f8e0229 */
[----:B------:R-:W-:-:S02]  /*16ef0*/  ULOP3.LUT UR16, UR16, UR20, URZ, 0xc0, !UPT ;  /* 0x0000001410107292 */ /* 0x000fc4000f8ec03f */
[----:B------:R-:W-:Y:S02]  /*16f00*/  @UP0 UIMAD UR21, UR25, UR19, UR18 ;  /* 0x00000013191502a4 */ /* 0x000fe4000f8e0212 */
[----:B------:R-:W-:-:S03]  /*16f10*/  UIMAD UR4, UR5, UR23, UR17 ;  /* 0x00000017050472a4 */ /* 0x000fc6000f8e0211 */
[----:B------:R-:W-:Y:S01]  /*16f20*/  ULDC UR5, c[0x0][0x610] ;  /* 0x0001840000057ab9 */ /* 0x000fe20000000800 */
[----:B------:R-:W-:Y:S02]  /*16f30*/  UIMAD UR4, UR4, UR7, UR16 ;  /* 0x00000007040472a4 */ /* 0x000fe4000f8e0210 */
[----:B------:R-:W-:-:S04]  /*16f40*/  UIMAD UR41, UR41, UR5, UR21 ;  /* 0x00000005292972a4 */ /* 0x000fc8000f8e0215 */
[----:B------:R-:W-:Y:S02]  /*16f50*/  USEL UR42, UR4, UR41, !UP0 ;  /* 0x00000029042a7287 */ /* 0x000fe4000c000000 */
[----:B------:R-:W-:-:S12]  /*16f60*/  USEL UR41, UR41, UR4, !UP0 ;  /* 0x0000000429297287 */ /* 0x000fd8000c000000 */
.L_x_549:
[----:B------:R-:W-:-:S13]  /*16f70*/  LOP3.LUT P0, RZ, R0, 0xff, RZ, 0xc0, !PT ;  /* 0x000000ff00ff7812 */ /* 0x000fda000780c0ff */
[----:B------:R-:W-:Y:S05]  /*16f80*/  @P0 BRA `(.L_x_552) ;  /* 0xfffffea400100947 */ /* 0x000fea000383ffff */
[----:B------:R-:W-:Y:S05]  /*16f90*/  EXIT ;  /* 0x000000000000794d */ /* 0x000fea0003800000 */
.L_x_7:
[----:B------:R-:W2:Y:S01]  /*16fa0*/  LDL R5, [R1+0x204] ;  /* 0x0002040001057983 */ /* 0x000ea20000100800 */
[----:B------:R-:W-:-:S03]  /*16fb0*/  ULDC.64 UR4, c[0x0][0x650] ;  /* 0x0001940000047ab9 */ /* 0x000fc60000000a00 */
[----:B------:R-:W3:Y:S01]  /*16fc0*/  LDL R4, [R1+0x200] ;  /* 0x0002000001047983 */ /* 0x000ee20000100800 */
[----:B------:R-:W-:Y:S01]  /*16fd0*/  PRMT R0, RZ, 0x7610, R0 ;  /* 0x00007610ff007816 */ /* 0x000fe20000000000 */
[----:B------:R-:W-:Y:S01]  /*16fe0*/  IMAD.MOV.U32 R2, RZ, RZ, -0x1 ;  /* 0xffffffffff027424 */ /* 0x000fe200078e00ff */
[----:B------:R-:W-:Y:S01]  /*16ff0*/  MOV R3, 0xffffffff ;  /* 0xffffffff00037802 */ /* 0x000fe20000000f00 */
[----:B------:R-:W-:Y:S01]  /*17000*/  IMAD.MOV.U32 R9, RZ, RZ, -0x1 ;  /* 0xffffffffff097424 */ /* 0x000fe200078e00ff */
[----:B--2---:R-:W-:-:S04]  /*17010*/  ISETP.GE.U32.AND P0, PT, R5, UR4, PT ;  /* 0x0000000405007c0c */ /* 0x004fc8000bf06070 */
[----:B---3--:R-:W-:-:S13]  /*17020*/  ISETP.GE.U32.AND.EX P0, PT, R4, UR5, PT, P0 ;  /* 0x0000000504007c0c */ /* 0x008fda000bf06100 */
        /* <DEDUP_REMOVED lines=21> */
.L_x_554:
[----:B------:R-:W-:Y:S01]  /*17180*/  USHF.R.U64 UR4, UR14, UR19, UR15 ;  /* 0x000000130e047299 */ /* 0x000fe2000800120f */
[----:B------:R-:W-:Y:S01]  /*17190*/  R2UR UR7, R4 ;  /* 0x00000000040772ca */ /* 0x000fe200000e0000 */
[----:B------:R-:W-:Y:S02]  /*171a0*/  USHF.R.U32.HI UR5, URZ, UR19, UR15 ;  /* 0x000000133f057299 */ /* 0x000fe4000801160f */
[----:B------:R-:W-:Y:S01]  /*171b0*/  UIADD3 UR13, UP0, URZ, -UR4, URZ ;  /* 0x800000043f0d7290 */ /* 0x000fe2000ff1e03f */
[----:B------:R-:W-:Y:S01]  /*171c0*/  ULDC.64 UR14, c[0x0][0x620] ;  /* 0x00018800000e7ab9 */ /* 0x000fe20000000a00 */
[----:B------:R-:W-:Y:S02]  /*171d0*/  UMOV UR6, UR20 ;  /* 0x0000001400067c82 */ /* 0x000fe40008000000 */
[----:B------:R-:W-:Y:S02]  /*171e0*/  UIADD3.X UR5, URZ, ~UR5, URZ, UP0, !UPT ;  /* 0x800000053f057290 */ /* 0x000fe400087fe43f */
[----:B------:R-:W-:-:S02]  /*171f0*/  UISETP.NE.AND UP1, UPT, UR46, URZ, UPT ;  /* 0x0000003f2e00728c */ /* 0x000fc4000bf25270 */
[----:B------:R-:W-:Y:S02]  /*17200*/  UIMAD UR5, UR5, UR14, URZ ;  /* 0x0000000e050572a4 */ /* 0x000fe4000f8e023f */
[----:B------:R-:W-:Y:S02]  /*17210*/  UIMAD.WIDE.U32 UR6, UR13, UR14, UR6 ;  /* 0x0000000e0d0672a5 */ /* 0x000fe4000f8e0006 */
[----:B------:R-:W-:Y:S01]  /*17220*/  UIMAD UR5, UR13, UR15, UR5 ;  /* 0x0000000f0d0572a4 */ /* 0x000fe2000f8e0205 */
[----:B------:R-:W-:Y:S02]  /*17230*/  ULDC UR14, c[0x0][0x608] ;  /* 0x00018200000e7ab9 */ /* 0x000fe40000000800 */
[----:B------:R-:W-:Y:S01]  /*17240*/  ULDC UR13, c[0x0][0x618] ;  /* 0x00018600000d7ab9 */ /* 0x000fe20000000800 */
[----:B------:R-:W-:Y:S01]  /*17250*/  UIADD3 UR5, UR7, UR5, URZ ;  /* 0x0000000507057290 */ /* 0x000fe2000fffe03f */
[----:B------:R-:W-:Y:S01]  /*17260*/  ULDC UR22, c[0x0][0x658] ;  /* 0x0001960000167ab9 */ /* 0x000fe20000000800 */
[----:B------:R-:W-:-:S02]  /*17270*/  @UP1 UIMAD UR8, UR11, UR12, UR10 ;  /* 0x0000000c0b0812a4 */ /* 0x000fc4000f8e020a */
[----:B------:R-:W-:Y:S02]  /*17280*/  USHF.R.U64 UR17, UR6, UR13, UR5 ;  /* 0x0000000d06117299 */ /* 0x000fe40008001205 */
[----:B------:R-:W-:Y:S01]  /*17290*/  USHF.R.U32.HI UR5, URZ, UR13, UR5 ;  /* 0x0000000d3f057299 */ /* 0x000fe20008011605 */
[----:B------:R-:W-:Y:S01]  /*172a0*/  ULDC.64 UR6, c[0x0][0x640] ;  /* 0x0001900000067ab9 */ /* 0x000fe20000000a00 */
[----:B------:R-:W-:Y:S01]  /*172b0*/  UMOV UR10, 0xffffffff ;  /* 0xffffffff000a7882 */ /* 0x000fe20000000000 */
[----:B------:R-:W-:Y:S01]  /*172c0*/  ISETP.NE.U32.AND P0, PT, RZ, UR6, PT ;  /* 0x00000006ff007c0c */ /* 0x000fe2000bf05070 */
[----:B------:R-:W-:Y:S02]  /*172d0*/  USHF.R.U64 UR18, UR17, UR14, UR5 ;  /* 0x0000000e11127299 */ /* 0x000fe40008001205 */
[----:B------:R-:W-:Y:S01]  /*172e0*/  USHF.R.U32.HI UR5, URZ, UR14, UR5 ;  /* 0x0000000e3f057299 */ /* 0x000fe20008011605 */
[----:B------:R-:W-:Y:S01]  /*172f0*/  ISETP.NE.AND.EX P0, PT, RZ, UR7, PT, P0 ;  /* 0x00000007ff007c0c */ /* 0x000fe2000bf05300 */
[----:B------:R-:W-:-:S02]  /*17300*/  USHF.L.U32 UR11, UR10, UR22, URZ ;  /* 0x000000160a0b7299 */ /* 0x000fc4000800063f */
[----:B------:R-:W-:Y:S01]  /*17310*/  USHF.R.U64 UR19, UR18, UR22, UR5 ;  /* 0x0000001612137299 */ /* 0x000fe20008001205 */
[----:B------:R-:W-:Y:S01]  /*17320*/  ULDC UR20, c[0x0][0x600] ;  /* 0x0001800000147ab9 */ /* 0x000fe20000000800 */
[----:B------:R-:W-:Y:S02]  /*17330*/  USHF.R.U32.HI UR10, URZ, UR22, UR5 ;  /* 0x000000163f0a7299 */ /* 0x000fe40008011605 */
[----:B------:R-:W-:Y:S02]  /*17340*/  UIADD3 UR21, UR20, -0x1, URZ ;  /* 0xffffffff14157890 */ /* 0x000fe4000fffe03f */
[----:B------:R-:W-:Y:S01]  /*17350*/  ULOP3.LUT UR26, URZ, UR11, URZ, 0x33, !UPT ;  /* 0x0000000b3f1a7292 */ /* 0x000fe2000f8e333f */
        /* <DEDUP_REMOVED lines=17> */
.L_x_555:
[----:B------:R-:W-:Y:S01]  /*17470*/  USHF.R.U64 UR6, UR5, UR23, UR10 ;  /* 0x0000001705067299 */ /* 0x000fe2000800120a */
[----:B------:R-:W-:Y:S01]  /*17480*/  MOV R0, 0x1 ;  /* 0x0000000100007802 */ /* 0x000fe20000000f00 */
[----:B------:R-:W-:Y:S01]  /*17490*/  USHF.L.U32 UR25, UR25, UR22, URZ ;  /* 0x0000001619197299 */ /* 0x000fe2000800063f */
[----:B------:R-:W-:Y:S01]  /*174a0*/  IMAD.U32 R9, RZ, RZ, UR4 ;  /* 0x00000004ff097e24 */ /* 0x000fe2000f8e00ff */
[----:B------:R-:W-:Y:S02]  /*174b0*/  ULOP3.LUT UR5, UR18, UR26, URZ, 0xc0, !UPT ;  /* 0x0000001a12057292 */ /* 0x000fe4000f8ec03f */
[----:B------:R-:W-:Y:S02]  /*174c0*/  UIADD3 UR7, -UR6, URZ, URZ ;  /* 0x0000003f06077290 */ /* 0x000fe4000fffe13f */
[----:B------:R-:W-:Y:S02]  /*174d0*/  UIMAD UR6, UR25, UR6, UR5 ;  /* 0x00000006190672a4 */ /* 0x000fe4000f8e0205 */
[----:B------:R-:W-:-:S02]  /*174e0*/  ULOP3.LUT UR17, UR17, UR21, URZ, 0xc0, !UPT ;  /* 0x0000001511117292 */ /* 0x000fc4000f8ec03f */
[----:B------:R-:W-:Y:S02]  /*174f0*/  UIMAD UR5, UR7, UR24, UR19 ;  /* 0x00000018070572a4 */ /* 0x000fe4000f8e0213 */
[----:B------:R-:W-:Y:S01]  /*17500*/  UISETP.NE.AND UP0, UPT, UR46, URZ, UPT ;  /* 0x0000003f2e00728c */ /* 0x000fe2000bf05270 */
[----:B------:R-:W-:Y:S01]  /*17510*/  ULDC UR7, c[0x0][0x610] ;  /* 0x0001840000077ab9 */ /* 0x000fe20000000800 */
[----:B------:R-:W-:Y:S02]  /*17520*/  UIMAD UR5, UR5, UR20, UR17 ;  /* 0x00000014050572a4 */ /* 0x000fe4000f8e0211 */
[----:B------:R-:W-:-:S04]  /*17530*/  UIMAD UR8, UR6, UR7, UR8 ;  /* 0x00000007060872a4 */ /* 0x000fc8000f8e0208 */
[----:B------:R-:W-:Y:S02]  /*17540*/  USEL UR6, UR5, UR8, !UP0 ;  /* 0x0000000805067287 */ /* 0x000fe4000c000000 */
[----:B------:R-:W-:-:S04]  /*17550*/  USEL UR8, UR8, UR5, !UP0 ;  /* 0x0000000508087287 */ /* 0x000fc8000c000000 */
[----:B------:R-:W-:Y:S02]  /*17560*/  MOV R3, UR6 ;  /* 0x0000000600037c02 */ /* 0x000fe40008000f00 */
[----:B------:R-:W-:-:S07]  /*17570*/  IMAD.U32 R2, RZ, RZ, UR8 ;  /* 0x00000008ff027e24 */ /* 0x000fce000f8e00ff */
.L_x_553:
[----:B------:R-:W-:-:S08]  /*17580*/  NOP ;  /* 0x0000000000007918 */ /* 0x000fd00000000000 */
[----:B0-----:R-:W0:-:S00]  /*17590*/  USETMAXREG.DEALLOC.CTAPOOL 0x18 ;  /* 0x00000018000079c8 */ /* 0x001e0000080e0500 */
[----:B------:R-:W-:-:S13]  /*175a0*/  ISETP.NE.AND P0, PT, RZ, UR9, PT ;  /* 0x00000009ff007c0c */ /* 0x000fda000bf05270 */
[----:B------:R-:W-:Y:S05]  /*175b0*/  @P0 EXIT ;  /* 0x000000000000094d */ /* 0x000fea0003800000 */
[----:B0-----:R-:W-:Y:S01]  /*175c0*/  LOP3.LUT P0, RZ, R0, 0xff, RZ, 0xc0, !PT ;  /* 0x000000ff00ff7812 */ /* 0x001fe2000780c0ff */
[----:B------:R-:W-:Y:S01]  /*175d0*/  IMAD.MOV.U32 R6, RZ, RZ, RZ ;  /* 0x000000ffff067224 */ /* 0x000fe200078e00ff */
[----:B------:R-:W-:-:S11]  /*175e0*/  MOV R0, 0x1 ;  /* 0x0000000100007802 */ /* 0x000fd60000000f00 */
[----:B------:R-:W-:Y:S05]  /*175f0*/  @!P0 BRA `(.L_x_556) ;  /* 0x0000000c00b08947 */ /* 0x000fea0003800000 */
[----:B------:R-:W0:Y:S01]  /*17600*/  S2UR UR7, SR_CgaCtaId ;  /* 0x00000000000779c3 */ /* 0x000e220000008800 */
[----:B------:R-:W-:Y:S01]  /*17610*/  ULDC UR4, c[0x0][0x28c] ;  /* 0x0000a30000047ab9 */ /* 0x000fe20000000800 */
[----:B------:R-:W-:Y:S01]  /*17620*/  ULDC UR5, c[0x0][0x600] ;  /* 0x0001800000057ab9 */ /* 0x000fe20000000800 */
[----:B------:R-:W-:Y:S01]  /*17630*/  UIADD3 UR12, UR4, 0x7f, URZ ;  /* 0x0000007f040c7890 */ /* 0x000fe2000fffe03f */
[----:B------:R-:W-:Y:S01]  /*17640*/  BSSY B0, `(.L_x_556) ;  /* 0x00000e7000007945 */ /* 0x000fe20003800000 */
[----:B------:R-:W-:Y:S01]  /*17650*/  ULDC UR9, c[0x0][0x658] ;  /* 0x0001960000097ab9 */ /* 0x000fe20000000800 */
[----:B------:R-:W-:Y:S01]  /*17660*/  UMOV UR11, 0xffffffff ;  /* 0xffffffff000b7882 */ /* 0x000fe20000000000 */
[----:B------:R-:W-:Y:S01]  /*17670*/  UMOV UR15, 0x1 ;  /* 0x00000001000f7882 */ /* 0x000fe20000000000 */
[----:B------:R-:W-:Y:S01]  /*17680*/  USHF.R.S32.HI UR14, URZ, 0x1f, UR12 ;  /* 0x0000001f3f0e7899 */ /* 0x000fe2000801140c */
[----:B------:R-:W-:Y:S01]  /*17690*/  MOV R8, 0x1 ;  /* 0x0000000100087802 */ /* 0x000fe20000000f00 */
[----:B------:R-:W-:Y:S01]  /*176a0*/  ULDC UR10, c[0x0][0xc] ;  /* 0x00000300000a7ab9 */ /* 0x000fe20000000800 */
[----:B------:R-:W-:Y:S01]  /*176b0*/  UIADD3 UR4, UR5, -0x1, URZ ;  /* 0xffffffff05047890 */ /* 0x000fe2000fffe03f */
[----:B------:R-:W-:Y:S01]  /*176c0*/  IMAD.MOV.U32 R0, RZ, RZ, 0x1 ;  /* 0x00000001ff007424 */ /* 0x000fe200078e00ff */
[----:B------:R-:W-:Y:S01]  /*176d0*/  USHF.L.U32 UR16, UR11, UR9, URZ ;  /* 0x000000090b107299 */ /* 0x000fe2000800063f */
[----:B------:R-:W-:Y:S01]  /*176e0*/  MOV R6, RZ ;  /* 0x000000ff00067202 */ /* 0x000fe20000000f00 */
[----:B------:R-:W-:Y:S01]  /*176f0*/  USHF.L.U32 UR5, UR15, UR9, URZ ;  /* 0x000000090f057299 */ /* 0x000fe2000800063f */
[----:B------:R-:W-:Y:S01]  /*17700*/  ULDC UR11, c[0x0][0x10] ;  /* 0x00000400000b7ab9 */ /* 0x000fe20000000800 */
[----:B------:R-:W-:Y:S01]  /*17710*/  ULEA.HI UR14, UR14, UR12, URZ, 0x7 ;  /* 0x0000000c0e0e7291 */ /* 0x000fe2000f8f383f */
[----:B------:R-:W-:Y:S01]  /*17720*/  UMOV UR21, 0x5 ;  /* 0x0000000500157882 */ /* 0x000fe20000000000 */
[----:B------:R-:W-:-:S02]  /*17730*/  ULOP3.LUT UR26, UR40, 0x2, URZ, 0xfc, !UPT ;  /* 0x00000002281a7892 */ /* 0x000fc4000f8efc3f */
[----:B------:R-:W-:Y:S02]  /*17740*/  USHF.R.S32.HI UR18, URZ, 0x7, UR14 ;  /* 0x000000073f127899 */ /* 0x000fe4000801140e */
[----:B0-----:R-:W-:Y:S02]  /*17750*/  ULOP3.LUT UR8, UR7, 0x1, URZ, 0xc0, !UPT ;  /* 0x0000000107087892 */ /* 0x001fe4000f8ec03f */
[----:B------:R-:W-:Y:S02]  /*17760*/  USHF.R.U32.HI UR27, URZ, 0x1, UR7 ;  /* 0x000000013f1b7899 */ /* 0x000fe40008011607 */
[----:B------:R-:W-:Y:S02]  /*17770*/  USHF.L.U32 UR13, UR7, 0x7, URZ ;  /* 0x00000007070d7899 */ /* 0x000fe4000800063f */
[----:B------:R-:W-:Y:S02]  /*17780*/  USHF.L.U32 UR6, UR7, 0xe, URZ ;  /* 0x0000000e07067899 */ /* 0x000fe4000800063f */
[----:B------:R-:W-:-:S02]  /*17790*/  ULOP3.LUT UR7, UR7, 0xfffffffe, URZ, 0xc0, !UPT ;  /* 0xfffffffe07077892 */ /* 0x000fc4000f8ec03f */
[----:B------:R-:W-:Y:S02]  /*177a0*/  UISETP.GT.U32.AND UP0, UPT, UR8, 0xffff, UPT ;  /* 0x0000ffff0800788c */ /* 0x000fe4000bf04070 */
[----:B------:R-:W-:Y:S02]  /*177b0*/  ULOP3.LUT UR17, UR6, 0x4000, URZ, 0xc0, !UPT ;  /* 0x0000400006117892 */ /* 0x000fe4000f8ec03f */
[----:B------:R-:W-:Y:S02]  /*177c0*/  USHF.L.U32 UR19, UR15, UR7, URZ ;  /* 0x000000070f137299 */ /* 0x000fe4000800063f */
[----:B------:R-:W-:Y:S02]  /*177d0*/  ULOP3.LUT UR9, UR7, 0x1, URZ, 0xfc, !UPT ;  /* 0x0000000107097892 */ /* 0x000fe4000f8efc3f */
[----:B------:R-:W-:Y:S02]  /*177e0*/  UIMAD.WIDE.U32 UR6, UR10, UR11, URZ ;  /* 0x0000000b0a0672a5 */ /* 0x000fe4000f8e003f */
[----:B------:R-:W-:Y:S01]  /*177f0*/  USEL UR8, UR8, 0xffff, !UP0 ;  /* 0x0000ffff08087887 */ /* 0x000fe2000c000000 */
[----:B------:R-:W-:Y:S01]  /*17800*/  ULDC UR10, c[0x0][0x14] ;  /* 0x00000500000a7ab9 */ /* 0x000fe20000000800 */
[----:B------:R-:W-:-:S02]  /*17810*/  USHF.L.U32 UR9, UR15, UR9, URZ ;  /* 0x000000090f097299 */ /* 0x000fc4000800063f */
[----:B------:R-:W-:Y:S02]  /*17820*/  UIMAD.WIDE.U32 UR24, UR6, UR10, URZ ;  /* 0x0000000a061872a5 */ /* 0x000fe4000f8e003f */
[----:B------:R-:W-:Y:S02]  /*17830*/  UIMAD UR20, UR7, UR10, URZ ;  /* 0x0000000a071472a4 */ /* 0x000fe4000f8e023f */
[----:B------:R-:W-:Y:S02]  /*17840*/  ULOP3.LUT UR8, UR8, 0xffff, URZ, 0xc0, !UPT ;  /* 0x0000ffff08087892 */ /* 0x000fe4000f8ec03f */
[----:B------:R-:W-:Y:S02]  /*17850*/  ULEA UR28, UR27, 0x100, 0xe ;  /* 0x000001001b1c7891 */ /* 0x000fe4000f8e703f */
[----:B------:R-:W-:Y:S02]  /*17860*/  ULOP3.LUT UR13, UR13, 0x80, URZ, 0xc0, !UPT ;  /* 0x000000800d0d7892 */ /* 0x000fe4000f8ec03f */
[----:B------:R-:W-:-:S02]  /*17870*/  ULOP3.LUT UR16, URZ, UR16, URZ, 0x33, !UPT ;  /* 0x000000103f107292 */ /* 0x000fc4000f8e333f */
[----:B------:R-:W-:Y:S02]  /*17880*/  ULOP3.LUT UR17, UR17, 0x28100, URZ, 0xfc, !UPT ;  /* 0x0002810011117892 */ /* 0x000fe4000f8efc3f */
[----:B------:R-:W-:Y:S02]  /*17890*/  ULOP3.LUT UR19, UR19, UR9, URZ, 0xfc, !UPT ;  /* 0x0000000913137292 */ /* 0x000fe4000f8efc3f */
[----:B------:R-:W-:Y:S02]  /*178a0*/  UIADD3 UR20, UR25, UR20, URZ ;  /* 0x0000001419147290 */ /* 0x000fe4000fffe03f */
[----:B------:R-:W-:Y:S02]  /*178b0*/  USHF.L.U32 UR21, UR21, UR8, URZ ;  /* 0x0000000815157299 */ /* 0x000fe4000800063f */
[----:B------:R-:W-:Y:S01]  /*178c0*/  UIADD3 UR35, UR18, 0x1, URZ ;  /* 0x0000000112237890 */ /* 0x000fe2000fffe03f */
[----:B------:R-:W-:-:S11]  /*178d0*/  ULDC.64 UR30, c[0x0][0x198] ;  /* 0x00006600001e7ab9 */ /* 0x000fd60000000a00 */
.L_x_567:
[----:B------:R-:W-:-:S03]  /*178e0*/  UMOV UR6, 0xffffffff ;  /* 0xffffffff00067882 */ /* 0x000fc60000000000 */
[----:B------:R-:W-:Y:S05]  /*178f0*/  BRA.DIV UR6, `(.L_x_557) ;  /* 0x0000001206007947 */ /* 0x000fea000b800000 */
[----:B------:R-:W-:-:S13]  /*17900*/  ELECT P6, URZ, PT ;  /* 0x00000000003f782f */ /* 0x000fda00038c0000 */
.L_x_579:
[----:B------:R-:W0:Y:S01]  /*17910*/  LDC R4, c[0x0][0x28c] ;  /* 0x0000a300ff047b82 */ /* 0x000e220000000800 */
[----:B------:R-:W-:Y:S01]  /*17920*/  BSSY B1, `(.L_x_558) ;  /* 0x000003b000017945 */ /* 0x000fe20003800000 */
[----:B0-----:R-:W-:-:S13]  /*17930*/  ISETP.LT.OR P6, PT, R4, 0x1, !P6 ;  /* 0x000000010400780c */ /* 0x001fda00077c1670 */
[----:B------:R-:W-:Y:S05]  /*17940*/  @P6 BRA `(.L_x_559) ;  /* 0x0000000000e06947 */ /* 0x000fea0003800000 */
[----:B------:R-:W-:Y:S01]  /*17950*/  LEA R4, R2, UR27, 0x1 ;  /* 0x0000001b02047c11 */ /* 0x000fe2000f8e08ff */
[----:B------:R-:W-:Y:S01]  /*17960*/  IMAD.U32 R14, RZ, RZ, UR35 ;  /* 0x00000023ff0e7e24 */ /* 0x000fe2000f8e00ff */
[----:B------:R-:W-:Y:S02]  /*17970*/  LEA R2, R3, UR13, 0x8 ;  /* 0x0000000d03027c11 */ /* 0x000fe4000f8e40ff */
[----:B------:R-:W-:Y:S01]  /*17980*/  MOV R12, RZ ;  /* 0x000000ff000c7202 */ /* 0x000fe20000000f00 */
[----:B------:R-:W-:Y:S01]  /*17990*/  IMAD.SHL.U32 R11, R4, 0x80, RZ ;  /* 0x00000080040b7824 */ /* 0x000fe200078e00ff */
[----:B------:R-:W-:Y:S01]  /*179a0*/  MOV R3, R0 ;  /* 0x0000000000037202 */ /* 0x000fe20000000f00 */
[----:B------:R-:W-:-:S07]  /*179b0*/  IMAD.MOV.U32 R4, RZ, RZ, R6 ;  /* 0x000000ffff047224 */ /* 0x000fce00078e0006 */
.L_x_562:
[----:B------:R-:W0:Y:S01]  /*179c0*/  S2R R10, SR_CgaCtaId ;  /* 0x00000000000a7919 */ /* 0x000e220000008800 */
[----:B------:R-:W-:Y:S01]  /*179d0*/  MOV R5, 0x400 ;  /* 0x0000040000057802 */ /* 0x000fe20000000f00 */
[----:B------:R-:W1:Y:S03]  /*179e0*/  S2R R7, SR_TID.X ;  /* 0x0000000000077919 */ /* 0x000e660000002100 */
[----:B0-----:R-:W-:Y:S02]  /*179f0*/  LEA R13, R10, R5, 0x18 ;  /* 0x000000050a0d7211 */ /* 0x001fe400078ec0ff */
[----:B------:R-:W-:Y:S02]  /*17a00*/  SHF.L.U32 R5, R3, 0x1f, RZ ;  /* 0x0000001f03057819 */ /* 0x000fe400000006ff */
[----:B------:R-:W-:Y:S02]  /*17a10*/  LEA R10, R4, R13, 0x3 ;  /* 0x0000000d040a7211 */ /* 0x000fe400078e18ff */
[----:B-1----:R-:W-:-:S02]  /*17a20*/  LOP3.LUT P1, RZ, R7, 0x7f, RZ, 0xc0, !PT ;  /* 0x0000007f07ff7812 */ /* 0x002fc4000782c0ff */
[----:B------:R-:W0:Y:S11]  /*17a30*/  SYNCS.PHASECHK.TRANS64.TRYWAIT P0, [R10+URZ+0x28], R5 ;  /* 0x000028050a0075a7 */ /* 0x000e36000800017f */
[----:B------:R-:W1:Y:S01]  /*17a40*/  @!P1 LDC R7, c[0x0][0x500] ;  /* 0x00014000ff079b82 */ /* 0x000e620000000800 */
[----:B0-----:R-:W-:Y:S05]  /*17a50*/  @!P0 BRA `(.L_x_560) ;  /* 0x0000000c00c88947 */ /* 0x001fea0003800000 */
.L_x_580:
[----:B------:R-:W-:Y:S01]  /*17a60*/  UPRMT UR6, UR26, 0x9910, URZ ;  /* 0x000099101a067896 */ /* 0x000fe2000800003f */
[----:B-1----:R1:W-:Y:S03]  /*17a70*/  @!P1 SYNCS.ARRIVE.TRANS64 RZ, [R10+URZ], R7 ;  /* 0x000000070aff99a7 */ /* 0x0023e6000800003f */
[----:B------:R-:W-:-:S06]  /*17a80*/  UISETP.NE.AND UP0, UPT, UR6, 0x2, UPT ;  /* 0x000000020600788c */ /* 0x000fcc000bf05270 */
[----:B------:R-:W-:-:S13]  /*17a90*/  PLOP3.LUT P0, PT, PT, PT, UP0, 0x80, 0x0 ;  /* 0x000000000000781c */ /* 0x000fda0003f0f008 */
[----:B-1----:R-:W-:Y:S05]  /*17aa0*/  @P0 BRA `(.L_x_561) ;  /* 0x0000000000040947 */ /* 0x002fea0003800000 */
[----:B------:R-:W-:Y:S01]  /*17ab0*/  BPT.TRAP 0x1 ;  /* 0x000000040000795c */ /* 0x000fe20000300000 */
.L_x_561:
[----:B------:R-:W-:Y:S01]  /*17ac0*/  R2UR UR11, R4 ;  /* 0x00000000040b72ca */ /* 0x000fe200000e0000 */
[----:B------:R-:W-:Y:S01]  /*17ad0*/  UIADD3 UR6, UP0, UR30, 0xf0, URZ ;  /* 0x000000f01e067890 */ /* 0x000fe2000ff1e03f */
[----:B------:R-:W-:Y:S01]  /*17ae0*/  R2UR UR23, R13 ;  /* 0x000000000d1772ca */ /* 0x000fe200000e0000 */
[----:B------:R-:W-:Y:S01]  /*17af0*/  UIADD3 UR32, UP1, UR30, 0x1f0, URZ ;  /* 0x000001f01e207890 */ /* 0x000fe2000ff3e03f */
[----:B------:R-:W-:Y:S01]  /*17b00*/  R2UR UR29, R11 ;  /* 0x000000000b1d72ca */ /* 0x000fe200000e0000 */
[----:B------:R-:W-:Y:S01]  /*17b10*/  UPRMT UR22, URZ, 0x5410, UR21 ;  /* 0x000054103f167896 */ /* 0x000fe20008000015 */
[----:B------:R-:W-:Y:S01]  /*17b20*/  R2UR UR9, R10 ;  /* 0x000000000a0972ca */ /* 0x000fe200000e0000 */
[----:B------:R-:W-:Y:S01]  /*17b30*/  VIADD R4, R4, 0x1 ;  /* 0x0000000104047836 */ /* 0x000fe20000000000 */
[----:B------:R-:W-:Y:S01]  /*17b40*/  R2UR UR10, R12 ;  /* 0x000000000c0a72ca */ /* 0x000fe200000e0000 */
[----:B------:R-:W-:Y:S01]  /*17b50*/  UPRMT UR36, URZ, 0x5410, UR19 ;  /* 0x000054103f247896 */ /* 0x000fe20008000013 */
[----:B------:R-:W-:Y:S01]  /*17b60*/  R2UR UR12, R9 ;  /* 0x00000000090c72ca */ /* 0x000fe200000e0000 */
[----:B------:R-:W-:Y:S01]  /*17b70*/  UIADD3.X UR33, URZ, UR31, URZ, UP1, !UPT ;  /* 0x0000001f3f217290 */ /* 0x000fe20008ffe43f */
[----:B------:R-:W-:Y:S01]  /*17b80*/  IADD3 R14, R14, -0x1, RZ ;  /* 0xffffffff0e0e7810 */ /* 0x000fe20007ffe0ff */
[----:B------:R-:W-:Y:S01]  /*17b90*/  ULEA UR7, UR11, UR28, 0xf ;  /* 0x0000001c0b077291 */ /* 0x000fe2000f8e783f */
[----:B------:R-:W-:Y:S01]  /*17ba0*/  R2UR UR34, R2 ;  /* 0x00000000022272ca */ /* 0x000fe200000e0000 */
[----:B------:R-:W-:Y:S01]  /*17bb0*/  ULEA UR11, UR11, UR17, 0xf ;  /* 0x000000110b0b7291 */ /* 0x000fe2000f8e783f */
[----:B------:R-:W-:Y:S01]  /*17bc0*/  ISETP.GT.AND P1, PT, R14, 0x1, PT ;  /* 0x000000010e00780c */ /* 0x000fe20003f24270 */
[----:B------:R-:W-:Y:S01]  /*17bd0*/  UIADD3 UR8, UR23, UR7, URZ ;  /* 0x0000000717087290 */ /* 0x000fe2000fffe03f */
[----:B------:R-:W-:Y:S01]  /*17be0*/  ISETP.NE.AND P0, PT, R4, 0x5, PT ;  /* 0x000000050400780c */ /* 0x000fe20003f05270 */
[----:B------:R-:W-:Y:S01]  /*17bf0*/  UIADD3.X UR7, URZ, UR31, URZ, UP0, !UPT ;  /* 0x0000001f3f077290 */ /* 0x000fe200087fe43f */
[----:B------:R-:W-:Y:S01]  /*17c00*/  VIADD R12, R12, 0x80 ;  /* 0x000000800c0c7836 */ /* 0x000fe20000000000 */
[----:B------:R-:W-:Y:S01]  /*17c10*/  UIADD3 UR23, UR23, UR11, URZ ;  /* 0x0000000b17177290 */ /* 0x000fe2000fffe03f */
[----:B0-----:R-:W-:Y:S01]  /*17c20*/  SEL R10, RZ, 0x1, P0 ;  /* 0x00000001ff0a7807 */ /* 0x001fe20000000000 */
[----:B------:R-:W-:Y:S01]  /*17c30*/  UMOV UR14, 0x0 ;  /* 0x00000000000e7882 */ /* 0x000fe20000000000 */
[----:B------:R-:W-:Y:S01]  /*17c40*/  UMOV UR15, 0x10000000 ;  /* 0x10000000000f7882 */ /* 0x000fe20000000000 */
[----:B------:R-:W-:Y:S01]  /*17c50*/  UMOV UR11, UR29 ;  /* 0x0000001d000b7c82 */ /* 0x000fe20008000000 */
[----:B------:R-:W-:-:S02]  /*17c60*/  LOP3.LUT R3, R3, R10, RZ, 0x3c, !PT ;  /* 0x0000000a03037212 */ /* 0x000fc400078e3cff */
[----:B------:R0:W-:Y:S01]  /*17c70*/  UTMALDG.3D.MULTICAST [UR8], [UR6], UR22, desc[UR14] ;  /* 0x00000e08060073b4 */ /* 0x0001e20008011816 */
[----:B------:R-:W-:Y:S01]  /*17c80*/  SEL R4, R4, RZ, P0 ;  /* 0x000000ff04047207 */ /* 0x000fe20000000000 */
[----:B0-----:R-:W-:Y:S01]  /*17c90*/  UMOV UR8, UR23 ;  /* 0x0000001700087c82 */ /* 0x001fe20008000000 */
[----:B------:R-:W-:Y:S02]  /*17ca0*/  UMOV UR11, UR34 ;  /* 0x00000022000b7c82 */ /* 0x000fe40008000000 */
[----:B------:R0:W-:Y:S02]  /*17cb0*/  UTMALDG.3D.MULTICAST [UR8], [UR32], UR36, desc[UR14] ;  /* 0x00000e08200073b4 */ /* 0x0001e40008011824 */
[----:B0-----:R-:W-:Y:S05]  /*17cc0*/  @P1 BRA `(.L_x_562) ;  /* 0xfffffffc003c1947 */ /* 0x001fea000383ffff */
.L_x_559:
[----:B------:R-:W-:Y:S05]  /*17cd0*/  BSYNC B1 ;  /* 0x0000000000017941 */ /* 0x000fea0003800000 */
.L_x_558:
[----:B------:R-:W2:Y:S01]  /*17ce0*/  LDL.LU R15, [R1+0x200] ;  /* 0x00020000010f7983 */ /* 0x000ea20000300800 */
[----:B------:R-:W-:Y:S01]  /*17cf0*/  LOP3.LUT P0, RZ, R8, 0xff, RZ, 0xc0, !PT ;  /* 0x000000ff08ff7812 */ /* 0x000fe2000780c0ff */
[----:B------:R-:W-:Y:S02]  /*17d00*/  ULDC.64 UR6, c[0x0][0x650] ;  /* 0x0001940000067ab9 */ /* 0x000fe40000000a00 */
[----:B------:R-:W3:Y:S01]  /*17d10*/  LDL.LU R13, [R1+0x204] ;  /* 0x00020400010d7983 */ /* 0x000ee20000300800 */
[----:B------:R-:W-:Y:S01]  /*17d20*/  IADD3 R6, R6, UR18, RZ ;  /* 0x0000001206067c10 */ /* 0x000fe2000fffe0ff */
[----:B------:R-:W-:Y:S01]  /*17d30*/  UISETP.GE.U32.AND UP0, UPT, UR18, 0x5, UPT ;  /* 0x000000051200788c */ /* 0x000fe2000bf06070 */
[----:B------:R-:W-:Y:S01]  /*17d40*/  BSSY B1, `(.L_x_563) ;  /* 0x0000074000017945 */ /* 0x000fe20003800000 */
[----:B------:R-:W-:Y:S02]  /*17d50*/  MOV R9, 0xffffffff ;  /* 0xffffffff00097802 */ /* 0x000fe40000000f00 */
[----:B------:R-:W-:-:S02]  /*17d60*/  PRMT R4, RZ, 0x7610, R4 ;  /* 0x00007610ff047816 */ /* 0x000fc40000000004 */
[----:B------:R-:W-:Y:S02]  /*17d70*/  PLOP3.LUT P1, PT, PT, PT, UP0, 0x80, 0x0 ;  /* 0x000000000000781c */ /* 0x000fe40003f2f008 */
[----:B------:R-:W0:Y:S01]  /*17d80*/  @P0 S2R R3, SR_CgaCtaId ;  /* 0x0000000000030919 */ /* 0x000e220000008800 */
[----:B------:R-:W-:Y:S02]  /*17d90*/  @P0 MOV R2, 0x400 ;  /* 0x0000040000020802 */ /* 0x000fe40000000f00 */
[----:B------:R-:W-:Y:S02]  /*17da0*/  PRMT R8, RZ, 0x7610, R8 ;  /* 0x00007610ff087816 */ /* 0x000fe40000000008 */
[----:B0-----:R-:W-:-:S04]  /*17db0*/  @P0 LEA R2, R3, R2, 0x18 ;  /* 0x0000000203020211 */ /* 0x001fc800078ec0ff */
[----:B------:R0:W-:Y:S01]  /*17dc0*/  @P0 SYNCS.ARRIVE.TRANS64.A1T0 RZ, [R2+URZ+0x68], RZ ;  /* 0x000068ff02ff09a7 */ /* 0x0001e2000810003f */
[----:B------:R-:W-:Y:S01]  /*17dd0*/  ISETP.GT.U32.AND P0, PT, R6, 0x4, PT ;  /* 0x000000040600780c */ /* 0x000fe20003f04070 */
[----:B0-----:R-:W-:-:S05]  /*17de0*/  IMAD.U32 R2, RZ, RZ, UR18 ;  /* 0x00000012ff027e24 */ /* 0x001fca000f8e00ff */
[----:B------:R-:W-:Y:S01]  /*17df0*/  ISETP.LT.U32.AND P0, PT, R2, 0x5, P0 ;  /* 0x000000050200780c */ /* 0x000fe20000701070 */
[----:B------:R-:W-:Y:S01]  /*17e00*/  IMAD.WIDE.U32 R2, R6, -0x33333333, RZ ;  /* 0xcccccccd06027825 */ /* 0x000fe200078e00ff */
[----:B------:R-:W-:-:S04]  /*17e10*/  MOV R2, 0xffffffff ;  /* 0xffffffff00027802 */ /* 0x000fc80000000f00 */
[----:B------:R-:W-:Y:S02]  /*17e20*/  SHF.R.U32.HI R5, RZ, 0x2, R3 ;  /* 0x00000002ff057819 */ /* 0x000fe40000011603 */
[----:B------:R-:W-:-:S03]  /*17e30*/  SEL R3, RZ, 0x1, !P0 ;  /* 0x00000001ff037807 */ /* 0x000fc60004000000 */
[----:B------:R-:W-:Y:S01]  /*17e40*/  IMAD R6, R5, -0x5, R6 ;  /* 0xfffffffb05067824 */ /* 0x000fe200078e0206 */
[----:B------:R-:W-:Y:S01]  /*17e50*/  LOP3.LUT R0, R0, R3, RZ, 0x3c, !PT ;  /* 0x0000000300007212 */ /* 0x000fe200078e3cff */
[----:B------:R-:W-:-:S03]  /*17e60*/  IMAD.MOV.U32 R3, RZ, RZ, -0x1 ;  /* 0xffffffffff037424 */ /* 0x000fc600078e00ff */
[----:B------:R-:W-:Y:S02]  /*17e70*/  @P1 LOP3.LUT R0, R0, 0x1, R5, 0x78, !PT ;  /* 0x0000000100001812 */ /* 0x000fe400078e7805 */
[----:B---3--:R-:W-:-:S04]  /*17e80*/  IADD3 R13, P0, R13, UR24, RZ ;  /* 0x000000180d0d7c10 */ /* 0x008fc8000ff1e0ff */
[----:B--2---:R-:W-:Y:S01]  /*17e90*/  IADD3.X R15, R15, UR20, RZ, P0, !PT ;  /* 0x000000140f0f7c10 */ /* 0x004fe200087fe4ff */
[----:B------:R0:W-:Y:S01]  /*17ea0*/  STL [R1+0x204], R13 ;  /* 0x0002040d01007387 */ /* 0x0001e20000100800 */
[----:B------:R-:W-:-:S03]  /*17eb0*/  ISETP.GE.U32.AND P0, PT, R13, UR6, PT ;  /* 0x000000060d007c0c */ /* 0x000fc6000bf06070 */
[----:B------:R0:W-:Y:S01]  /*17ec0*/  STL [R1+0x200], R15 ;  /* 0x0002000f01007387 */ /* 0x0001e20000100800 */
[----:B------:R-:W-:-:S13]  /*17ed0*/  ISETP.GE.U32.AND.EX P0, PT, R15, UR7, PT, P0 ;  /* 0x000000070f007c0c */ /* 0x000fda000bf06100 */
[----:B0-----:R-:W-:Y:S05]  /*17ee0*/  @P0 BRA `(.L_x_564) ;  /* 0x0000000400640947 */ /* 0x001fea0003800000 */
[----:B------:R-:W0:Y:S01]  /*17ef0*/  S2R R7, SR_CTAID.X ;  /* 0x0000000000077919 */ /* 0x000e220000002500 */
[----:B------:R-:W-:Y:S01]  /*17f00*/  ULDC UR6, c[0x0][0x150] ;  /* 0x0000540000067ab9 */ /* 0x000fe20000000800 */
[----:B------:R-:W1:Y:S01]  /*17f10*/  LDC R4, c[0x0][0x144] ;  /* 0x00005100ff047b82 */ /* 0x000e620000000800 */
[----:B------:R-:W-:Y:S01]  /*17f20*/  UISETP.NE.AND UP0, UPT, UR46, URZ, UPT ;  /* 0x0000003f2e00728c */ /* 0x000fe2000bf05270 */
[----:B------:R-:W2:Y:S01]  /*17f30*/  S2R R5, SR_CTAID.Y ;  /* 0x0000000000057919 */ /* 0x000ea20000002600 */
[----:B------:R-:W-:-:S04]  /*17f40*/  ULDC UR9, c[0x0][0x630] ;  /* 0x00018c0000097ab9 */ /* 0x000fc80000000800 */
[----:B------:R-:W-:Y:S01]  /*17f50*/  PLOP3.LUT P0, PT, PT, PT, UP0, 0x80, 0x0 ;  /* 0x000000000000781c */ /* 0x000fe20003f0f008 */
[----:B------:R-:W3:Y:S01]  /*17f60*/  LDC R10, c[0x0][0x148] ;  /* 0x00005200ff0a7b82 */ /* 0x000ee20000000800 */
[----:B0-----:R-:W-:Y:S02]  /*17f70*/  I2FP.F32.U32 R2, R7 ;  /* 0x0000000700027245 */ /* 0x001fe40000201000 */
[----:B--2---:R-:W-:-:S03]  /*17f80*/  I2FP.F32.U32 R3, R5 ;  /* 0x0000000500037245 */ /* 0x004fc60000201000 */
[----:B------:R-:W-:Y:S01]  /*17f90*/  FMUL R2, R2, UR6 ;  /* 0x0000000602027c20 */ /* 0x000fe20008400000 */
[----:B------:R-:W-:Y:S02]  /*17fa0*/  ULDC UR6, c[0x0][0x154] ;  /* 0x0000550000067ab9 */ /* 0x000fe40000000800 */
[----:B------:R-:W-:Y:S01]  /*17fb0*/  FMUL R9, R3, UR6 ;  /* 0x0000000603097c20 */ /* 0x000fe20008400000 */
[----:B------:R-:W-:Y:S02]  /*17fc0*/  ULDC.64 UR6, c[0x0][0x628] ;  /* 0x00018a0000067ab9 */ /* 0x000fe40000000a00 */
[----:B------:R-:W0:Y:S08]  /*17fd0*/  F2I.U32.TRUNC.NTZ R2, R2 ;  /* 0x0000000200027305 */ /* 0x000e30000020f000 */
[----:B------:R-:W2:Y:S01]  /*17fe0*/  F2I.U32.TRUNC.NTZ R9, R9 ;  /* 0x0000000900097305 */ /* 0x000ea2000020f000 */
[----:B0-----:R-:W-:-:S02]  /*17ff0*/  IMAD.MOV R3, RZ, RZ, -R2 ;  /* 0x000000ffff037224 */ /* 0x001fc400078e0a02 */
[----:B------:R-:W-:Y:S02]  /*18000*/  IMAD.MOV.U32 R2, RZ, RZ, R13 ;  /* 0x000000ffff027224 */ /* 0x000fe400078e000d */
[----:B-1----:R-:W-:Y:S01]  /*18010*/  IMAD R7, R4, R3, R7 ;  /* 0x0000000304077224 */ /* 0x002fe200078e0207 */
[----:B--2---:R-:W-:-:S05]  /*18020*/  IADD3 R3, -R9, RZ, RZ ;  /* 0x000000ff09037210 */ /* 0x004fca0007ffe1ff */
[----:B---3--:R-:W-:Y:S01]  /*18030*/  @P0 IMAD R7, R10, R3, R5 ;  /* 0x000000030a070224 */ /* 0x008fe200078e0205 */
[----:B------:R-:W-:Y:S02]  /*18040*/  ISETP.NE.U32.AND P0, PT, RZ, UR6, PT ;  /* 0x00000006ff007c0c */ /* 0x000fe4000bf05070 */
[----:B------:R-:W-:Y:S02]  /*18050*/  MOV R3, R15 ;  /* 0x0000000f00037202 */ /* 0x000fe40000000f00 */
[----:B------:R-:W-:-:S13]  /*18060*/  ISETP.NE.AND.EX P0, PT, RZ, UR7, PT, P0 ;  /* 0x00000007ff007c0c */ /* 0x000fda000bf05300 */
[----:B------:R-:W-:Y:S05]  /*18070*/  @!P0 BRA `(.L_x_565) ;  /* 0x0000000000288947 */ /* 0x000fea0003800000 */
[----:B------:R-:W-:Y:S02]  /*18080*/  ULDC UR8, c[0x0][0x634] ;  /* 0x00018d0000087ab9 */ /* 0x000fe40000000800 */
[----:B------:R-:W-:-:S05]  /*18090*/  IADD3 R3, P0, R13, UR8, RZ ;  /* 0x000000080d037c10 */ /* 0x000fca000ff1e0ff */
[----:B------:R-:W-:-:S04]  /*180a0*/  IMAD.X R9, RZ, RZ, R15, P0 ;  /* 0x000000ffff097224 */ /* 0x000fc800000e060f */
[----:B------:R-:W-:-:S04]  /*180b0*/  IMAD.WIDE.U32 R4, R9, UR6, RZ ;  /* 0x0000000609047c25 */ /* 0x000fc8000f8e00ff */
[----:B------:R-:W-:-:S04]  /*180c0*/  IMAD.WIDE.U32 R4, P0, R3, UR7, R4 ;  /* 0x0000000703047c25 */ /* 0x000fc8000f800004 */
[----:B------:R-:W-:-:S04]  /*180d0*/  IMAD.WIDE.U32 R2, R3, UR6, RZ ;  /* 0x0000000603027c25 */ /* 0x000fc8000f8e00ff */
[----:B------:R-:W-:Y:S01]  /*180e0*/  IMAD.MOV.U32 R2, RZ, RZ, R5 ;  /* 0x000000ffff027224 */ /* 0x000fe200078e0005 */
[----:B------:R-:W-:Y:S02]  /*180f0*/  IADD3 RZ, P1, R3, R4, RZ ;  /* 0x0000000403ff7210 */ /* 0x000fe40007f3e0ff */
[----:B------:R-:W-:-:S03]  /*18100*/  IADD3.X R3, RZ, RZ, RZ, P0, !PT ;  /* 0x000000ffff037210 */ /* 0x000fc600007fe4ff */
[----:B------:R-:W-:-:S08]  /*18110*/  IMAD.WIDE.U32.X R2, R9, UR7, R2, P1 ;  /* 0x0000000709027c25 */ /* 0x000fd000088e0402 */
.L_x_565:
[--C-:B------:R-:W-:Y:S01]  /*18120*/  SHF.R.U64 R9, R2, UR9, R3.reuse ;  /* 0x0000000902097c19 */ /* 0x100fe20008001203 */
[----:B------:R-:W-:Y:S01]  /*18130*/  ULDC.64 UR6, c[0x0][0x620] ;  /* 0x0001880000067ab9 */ /* 0x000fe20000000a00 */
[----:B------:R-:W-:Y:S01]  /*18140*/  SHF.R.U32.HI R2, RZ, UR9, R3 ;  /* 0x00000009ff027c19 */ /* 0x000fe20008011603 */
[----:B------:R-:W-:Y:S01]  /*18150*/  ULDC.64 UR8, c[0x0][0x640] ;  /* 0x0001900000087ab9 */ /* 0x000fe20000000a00 */
[----:B------:R-:W-:Y:S02]  /*18160*/  IADD3 R11, P0, RZ, -R9, RZ ;  /* 0x80000009ff0b7210 */ /* 0x000fe40007f1e0ff */
[----:B------:R-:W-:Y:S02]  /*18170*/  MOV R3, R15 ;  /* 0x0000000f00037202 */ /* 0x000fe40000000f00 */
[----:B------:R-:W-:Y:S02]  /*18180*/  IADD3.X R2, RZ, ~R2, RZ, P0, !PT ;  /* 0x80000002ff027210 */ /* 0x000fe400007fe4ff */
[----:B------:R-:W-:-:S03]  /*18190*/  ISETP.NE.U32.AND P0, PT, RZ, UR8, PT ;  /* 0x00000008ff007c0c */ /* 0x000fc6000bf05070 */
[----:B------:R-:W-:Y:S01]  /*181a0*/  IMAD R2, R2, UR6, RZ ;  /* 0x0000000602027c24 */ /* 0x000fe2000f8e02ff */
[----:B------:R-:W-:-:S03]  /*181b0*/  ISETP.NE.AND.EX P0, PT, RZ, UR9, PT, P0 ;  /* 0x00000009ff007c0c */ /* 0x000fc6000bf05300 */
[----:B------:R-:W-:Y:S02]  /*181c0*/  IMAD R5, R11, UR7, R2 ;  /* 0x000000070b057c24 */ /* 0x000fe4000f8e0202 */
[----:B------:R-:W-:-:S04]  /*181d0*/  IMAD.MOV.U32 R2, RZ, RZ, R13 ;  /* 0x000000ffff027224 */ /* 0x000fc800078e000d */
[----:B------:R-:W-:Y:S01]  /*181e0*/  IMAD.WIDE.U32 R2, R11, UR6, R2 ;  /* 0x000000060b027c25 */ /* 0x000fe2000f8e0002 */
[----:B------:R-:W-:-:S03]  /*181f0*/  ULDC UR6, c[0x0][0x618] ;  /* 0x0001860000067ab9 */ /* 0x000fc60000000800 */
[----:B------:R-:W-:-:S05]  /*18200*/  IMAD.IADD R3, R3, 0x1, R5 ;  /* 0x0000000103037824 */ /* 0x000fca00078e0205 */
[--C-:B------:R-:W-:Y:S02]  /*18210*/  SHF.R.U64 R10, R2, UR6, R3.reuse ;  /* 0x00000006020a7c19 */ /* 0x100fe40008001203 */
[----:B------:R-:W-:Y:S01]  /*18220*/  SHF.R.U32.HI R3, RZ, UR6, R3 ;  /* 0x00000006ff037c19 */ /* 0x000fe20008011603 */
[----:B------:R-:W-:-:S03]  /*18230*/  ULDC UR6, c[0x0][0x608] ;  /* 0x0001820000067ab9 */ /* 0x000fc60000000800 */
[--C-:B------:R-:W-:Y:S02]  /*18240*/  SHF.R.U64 R12, R10, UR6, R3.reuse ;  /* 0x000000060a0c7c19 */ /* 0x100fe40008001203 */
[----:B------:R-:W-:Y:S01]  /*18250*/  SHF.R.U32.HI R3, RZ, UR6, R3 ;  /* 0x00000006ff037c19 */ /* 0x000fe20008011603 */
[----:B------:R-:W-:-:S03]  /*18260*/  ULDC UR6, c[0x0][0x658] ;  /* 0x0001960000067ab9 */ /* 0x000fc60000000800 */
[--C-:B------:R-:W-:Y:S02]  /*18270*/  SHF.R.U32.HI R13, RZ, UR6, R3.reuse ;  /* 0x00000006ff0d7c19 */ /* 0x100fe40008011603 */
[----:B------:R-:W-:-:S03]  /*18280*/  SHF.R.U64 R11, R12, UR6, R3 ;  /* 0x000000060c0b7c19 */ /* 0x000fc60008001203 */
[----:B------:R-:W-:Y:S01]  /*18290*/  IMAD.MOV.U32 R3, RZ, RZ, R13 ;  /* 0x000000ffff037224 */ /* 0x000fe200078e000d */
[----:B------:R-:W-:Y:S01]  /*182a0*/  MOV R2, R11 ;  /* 0x0000000b00027202 */ /* 0x000fe20000000f00 */
[----:B------:R-:W-:Y:S06]  /*182b0*/  @!P0 BRA `(.L_x_566) ;  /* 0x0000000000288947 */ /* 0x000fec0003800000 */
[----:B------:R-:W-:Y:S02]  /*182c0*/  ULDC UR6, c[0x0][0x64c] ;  /* 0x0001930000067ab9 */ /* 0x000fe40000000800 */
[----:B------:R-:W-:-:S04]  /*182d0*/  IADD3 R3, P0, R11, UR6, RZ ;  /* 0x000000060b037c10 */ /* 0x000fc8000ff1e0ff */
[----:B------:R-:W-:-:S05]  /*182e0*/  IADD3.X R13, RZ, R13, RZ, P0, !PT ;  /* 0x0000000dff0d7210 */ /* 0x000fca00007fe4ff */
[----:B------:R-:W-:-:S04]  /*182f0*/  IMAD.WIDE.U32 R4, R13, UR8, RZ ;  /* 0x000000080d047c25 */ /* 0x000fc8000f8e00ff */
[----:B------:R-:W-:-:S04]  /*18300*/  IMAD.WIDE.U32 R4, P0, R3, UR9, R4 ;  /* 0x0000000903047c25 */ /* 0x000fc8000f800004 */
[----:B------:R-:W-:Y:S01]  /*18310*/  IMAD.WIDE.U32 R2, R3, UR8, RZ ;  /* 0x0000000803027c25 */ /* 0x000fe2000f8e00ff */
[----:B------:R-:W-:-:S04]  /*18320*/  MOV R2, R5 ;  /* 0x0000000500027202 */ /* 0x000fc80000000f00 */
[----:B------:R-:W-:Y:S01]  /*18330*/  IADD3 RZ, P1, R3, R4, RZ ;  /* 0x0000000403ff7210 */ /* 0x000fe20007f3e0ff */
[----:B------:R-:W-:-:S04]  /*18340*/  IMAD.X R3, RZ, RZ, RZ, P0 ;  /* 0x000000ffff037224 */ /* 0x000fc800000e06ff */
[----:B------:R-:W-:-:S08]  /*18350*/  IMAD.WIDE.U32.X R2, R13, UR9, R2, P1 ;  /* 0x000000090d027c25 */ /* 0x000fd000088e0402 */
.L_x_566:
[----:B------:R-:W-:Y:S01]  /*18360*/  ULDC UR6, c[0x0][0x648] ;  /* 0x0001920000067ab9 */ /* 0x000fe20000000800 */
[----:B------:R-:W-:Y:S01]  /*18370*/  LOP3.LUT R12, R12, UR16, RZ, 0xc0, !PT ;  /* 0x000000100c0c7c12 */ /* 0x000fe2000f8ec0ff */
[----:B------:R-:W-:Y:S01]  /*18380*/  UISETP.NE.AND UP0, UPT, UR46, URZ, UPT ;  /* 0x0000003f2e00728c */ /* 0x000fe2000bf05270 */
[----:B------:R-:W-:Y:S01]  /*18390*/  SHF.R.U64 R3, R2, UR6, R3 ;  /* 0x0000000602037c19 */ /* 0x000fe20008001203 */
[----:B------:R-:W-:Y:S01]  /*183a0*/  ULDC UR6, c[0x0][0x638] ;  /* 0x00018e0000067ab9 */ /* 0x000fe20000000800 */
[----:B------:R-:W-:-:S03]  /*183b0*/  MOV R4, 0x1 ;  /* 0x0000000100047802 */ /* 0x000fc60000000f00 */
[----:B------:R-:W-:Y:S01]  /*183c0*/  IMAD.MOV R2, RZ, RZ, -R3 ;  /* 0x000000ffff027224 */ /* 0x000fe200078e0a03 */
[----:B------:R-:W-:Y:S01]  /*183d0*/  PLOP3.LUT P0, PT, PT, PT, UP0, 0x40, 0x0 ;  /* 0x000000000000781c */ /* 0x000fe20003f0e808 */
[----:B------:R-:W-:Y:S01]  /*183e0*/  IMAD R12, R3, UR5, R12 ;  /* 0x00000005030c7c24 */ /* 0x000fe2000f8e020c */
[----:B------:R-:W-:Y:S01]  /*183f0*/  PLOP3.LUT P1, PT, PT, PT, UP0, 0x40, 0x0 ;  /* 0x000000000000781c */ /* 0x000fe20003f2e808 */
[----:B------:R-:W-:Y:S01]  /*18400*/  IMAD R11, R2, UR6, R11 ;  /* 0x00000006020b7c24 */ /* 0x000fe2000f8e020b */
[----:B------:R-:W-:Y:S01]  /*18410*/  ULDC UR6, c[0x0][0x610] ;  /* 0x0001840000067ab9 */ /* 0x000fe20000000800 */
[----:B------:R-:W-:Y:S01]  /*18420*/  LOP3.LUT R2, R10, UR4, RZ, 0xc0, !PT ;  /* 0x000000040a027c12 */ /* 0x000fe2000f8ec0ff */
[----:B------:R-:W-:Y:S01]  /*18430*/  IMAD R7, R12, UR6, R7 ;  /* 0x000000060c077c24 */ /* 0x000fe2000f8e0207 */
[----:B------:R-:W-:-:S03]  /*18440*/  ULDC UR6, c[0x0][0x600] ;  /* 0x0001800000067ab9 */ /* 0x000fc60000000800 */
[----:B------:R-:W-:-:S05]  /*18450*/  IMAD R2, R11, UR6, R2 ;  /* 0x000000060b027c24 */ /* 0x000fca000f8e0202 */
[----:B------:R-:W-:Y:S02]  /*18460*/  SEL R3, R2, R7, P0 ;  /* 0x0000000702037207 */ /* 0x000fe40000000000 */
[----:B------:R-:W-:-:S07]  /*18470*/  SEL R2, R7, R2, P1 ;  /* 0x0000000207027207 */ /* 0x000fce0000800000 */
.L_x_564:
[----:B------:R-:W-:Y:S05]  /*18480*/  BSYNC B1 ;  /* 0x0000000000017941 */ /* 0x000fea0003800000 */
.L_x_563:
[----:B------:R-:W-:-:S13]  /*18490*/  LOP3.LUT P0, RZ, R4, 0xff, RZ, 0xc0, !PT ;  /* 0x000000ff04ff7812 */ /* 0x000fda000780c0ff */
[----:B------:R-:W-:Y:S05]  /*184a0*/  @P0 BRA `(.L_x_567) ;  /* 0xfffffff4000c0947 */ /* 0x000fea000383ffff */
[----:B------:R-:W-:Y:S05]  /*184b0*/  BSYNC B0 ;  /* 0x0000000000007941 */ /* 0x000fea0003800000 */
.L_x_556:
[----:B------:R-:W-:-:S03]  /*184c0*/  UMOV UR6, 0xffffffff ;  /* 0xffffffff00067882 */ /* 0x000fc60000000000 */
[----:B------:R-:W-:Y:S05]  /*184d0*/  BRA.DIV UR6, `(.L_x_568) ;  /* 0x00000006063c7947 */ /* 0x000fea000b800000 */
[----:B------:R-:W-:-:S13]  /*184e0*/  ELECT P6, URZ, PT ;  /* 0x00000000003f782f */ /* 0x000fda00038c0000 */
.L_x_583:
[----:B------:R-:W-:Y:S04]  /*184f0*/  BSSY B0, `(.L_x_569) ;  /* 0x0000035000007945 */ /* 0x000fe80003800000 */
[----:B------:R-:W-:Y:S05]  /*18500*/  @!P6 BRA `(.L_x_570) ;  /* 0x0000000000cce947 */ /* 0x000fea0003800000 */
[----:B------:R-:W-:-:S04]  /*18510*/  ULOP3.LUT UR6, UR40, 0x2, URZ, 0xfc, !UPT ;  /* 0x0000000228067892 */ /* 0x000fc8000f8efc3f */
[----:B------:R-:W-:-:S06]  /*18520*/  UISETP.NE.AND UP0, UPT, UR6, 0x3, UPT ;  /* 0x000000030600788c */ /* 0x000fcc000bf05270 */
[----:B------:R-:W-:-:S13]  /*18530*/  PLOP3.LUT P0, PT, PT, PT, UP0, 0x80, 0x0 ;  /* 0x000000000000781c */ /* 0x000fda0003f0f008 */
[----:B------:R-:W-:Y:S05]  /*18540*/  @!P0 BRA `(.L_x_571) ;  /* 0x0000000000048947 */ /* 0x000fea0003800000 */
[----:B------:R-:W-:Y:S01]  /*18550*/  BPT.TRAP 0x1 ;  /* 0x000000040000795c */ /* 0x000fe20000300000 */
.L_x_571:
[----:B------:R-:W0:Y:S01]  /*18560*/  S2R R3, SR_CgaCtaId ;  /* 0x0000000000037919 */ /* 0x000e220000008800 */
[----:B------:R-:W-:-:S04]  /*18570*/  MOV R2, 0x400 ;  /* 0x0000040000027802 */ /* 0x000fc80000000f00 */
[----:B0-----:R-:W-:Y:S02]  /*18580*/  LEA R3, R3, R2, 0x18 ;  /* 0x0000000203037211 */ /* 0x001fe400078ec0ff */
[----:B------:R-:W-:-:S03]  /*18590*/  SHF.L.U32 R2, R0, 0x1f, RZ ;  /* 0x0000001f00027819 */ /* 0x000fc600000006ff */
[----:B------:R-:W-:-:S05]  /*185a0*/  VIADD R3, R3, 0x28 ;  /* 0x0000002803037836 */ /* 0x000fca0000000000 */
[----:B------:R-:W-:-:S04]  /*185b0*/  LEA R5, R6, R3, 0x3 ;  /* 0x0000000306057211 */ /* 0x000fc800078e18ff */
[----:B------:R-:W0:Y:S02]  /*185c0*/  SYNCS.PHASECHK.TRANS64.TRYWAIT P0, [R5+URZ], R2 ;  /* 0x00000002050075a7 */ /* 0x000e24000800017f */
[----:B0-----:R-:W-:Y:S05]  /*185d0*/  @!P0 BRA `(.L_x_572) ;  /* 0x00000004001c8947 */ /* 0x001fea0003800000 */
.L_x_584:
[----:B------:R-:W-:-:S05]  /*185e0*/  VIADD R6, R6, 0x1 ;  /* 0x0000000106067836 */ /* 0x000fca0000000000 */
[----:B------:R-:W-:-:S04]  /*185f0*/  ISETP.NE.AND P0, PT, R6, 0x5, PT ;  /* 0x000000050600780c */ /* 0x000fc80003f05270 */
[----:B0-----:R-:W-:Y:S02]  /*18600*/  SEL R5, RZ, 0x1, P0 ;  /* 0x00000001ff057807 */ /* 0x001fe40000000000 */
[----:B------:R-:W-:Y:S02]  /*18610*/  SEL R6, R6, RZ, P0 ;  /* 0x000000ff06067207 */ /* 0x000fe40000000000 */
[----:B------:R-:W-:Y:S02]  /*18620*/  LOP3.LUT R5, R0, R5, RZ, 0x3c, !PT ;  /* 0x0000000500057212 */ /* 0x000fe400078e3cff */
[----:B------:R-:W-:Y:S02]  /*18630*/  LEA R7, R6, R3, 0x3 ;  /* 0x0000000306077211 */ /* 0x000fe400078e18ff */
[----:B------:R-:W-:-:S04]  /*18640*/  SHF.L.U32 R0, R5, 0x1f, RZ ;  /* 0x0000001f05007819 */ /* 0x000fc800000006ff */
[----:B------:R-:W0:Y:S02]  /*18650*/  SYNCS.PHASECHK.TRANS64.TRYWAIT P0, [R7+URZ], R0 ;  /* 0x00000000070075a7 */ /* 0x000e24000800017f */
[----:B0-----:R-:W-:Y:S05]  /*18660*/  @!P0 BRA `(.L_x_573) ;  /* 0x00000004000c8947 */ /* 0x001fea0003800000 */
.L_x_585:
[----:B0-----:R-:W-:-:S05]  /*18670*/  VIADD R0, R6, 0x1 ;  /* 0x0000000106007836 */ /* 0x001fca0000000000 */
[----:B------:R-:W-:-:S04]  /*18680*/  ISETP.NE.AND P0, PT, R0, 0x5, PT ;  /* 0x000000050000780c */ /* 0x000fc80003f05270 */
[----:B------:R-:W-:Y:S02]  /*18690*/  SEL R2, RZ, 0x1, P0 ;  /* 0x00000001ff027807 */ /* 0x000fe40000000000 */
[----:B------:R-:W-:Y:S02]  /*186a0*/  SEL R4, R0, RZ, P0 ;  /* 0x000000ff00047207 */ /* 0x000fe40000000000 */
[----:B------:R-:W-:Y:S02]  /*186b0*/  LOP3.LUT R5, R5, R2, RZ, 0x3c, !PT ;  /* 0x0000000205057212 */ /* 0x000fe400078e3cff */
[----:B------:R-:W-:Y:S02]  /*186c0*/  LEA R7, R4, R3, 0x3 ;  /* 0x0000000304077211 */ /* 0x000fe400078e18ff */
[----:B------:R-:W-:-:S04]  /*186d0*/  SHF.L.U32 R0, R5, 0x1f, RZ ;  /* 0x0000001f05007819 */ /* 0x000fc800000006ff */
[----:B------:R-:W0:Y:S02]  /*186e0*/  SYNCS.PHASECHK.TRANS64.TRYWAIT P0, [R7+URZ], R0 ;  /* 0x00000000070075a7 */ /* 0x000e24000800017f */
[----:B0-----:R-:W-:Y:S05]  /*186f0*/  @!P0 BRA `(.L_x_574) ;  /* 0x0000000000fc8947 */ /* 0x001fea0003800000 */
.L_x_586:
        /* <DEDUP_REMOVED lines=9> */
.L_x_587:
[----:B0-----:R-:W-:-:S05]  /*18790*/  VIADD R0, R4, 0x1 ;  /* 0x0000000104007836 */ /* 0x001fca0000000000 */
[----:B------:R-:W-:-:S04]  /*187a0*/  ISETP.NE.AND P0, PT, R0, 0x5, PT ;  /* 0x000000050000780c */ /* 0x000fc80003f05270 */
[----:B------:R-:W-:Y:S02]  /*187b0*/  SEL R2, RZ, 0x1, P0 ;  /* 0x00000001ff027807 */ /* 0x000fe40000000000 */
[----:B------:R-:W-:Y:S02]  /*187c0*/  SEL R0, R0, RZ, P0 ;  /* 0x000000ff00007207 */ /* 0x000fe40000000000 */
[----:B------:R-:W-:Y:S02]  /*187d0*/  LOP3.LUT R2, R5, R2, RZ, 0x3c, !PT ;  /* 0x0000000205027212 */ /* 0x000fe400078e3cff */
[----:B------:R-:W-:Y:S02]  /*187e0*/  LEA R3, R0, R3, 0x3 ;  /* 0x0000000300037211 */ /* 0x000fe400078e18ff */
[----:B------:R-:W-:-:S07]  /*187f0*/  SHF.L.U32 R0, R2, 0x1f, RZ ;  /* 0x0000001f02007819 */ /* 0x000fce00000006ff */
.L_x_576:
[----:B0-----:R0:W1:Y:S02]  /*18800*/  SYNCS.PHASECHK.TRANS64.TRYWAIT P0, [R3+URZ], R0 ;  /* 0x00000000030075a7 */ /* 0x001064000800017f */
[----:B-1----:R-:W-:Y:S05]  /*18810*/  @!P0 NANOSLEEP.SYNCS 0x989680 ;  /* 0x009896800000895d */ /* 0x002fea0003900000 */
[----:B------:R-:W1:Y:S02]  /*18820*/  @!P0 SYNCS.PHASECHK.TRANS64 P0, [R3+URZ], R0 ;  /* 0x00000000030085a7 */ /* 0x000e64000800007f */
[----:B-1----:R-:W-:Y:S05]  /*18830*/  @!P0 BRA `(.L_x_576) ;  /* 0xfffffffc00f08947 */ /* 0x002fea000383ffff */
.L_x_570:
[----:B------:R-:W-:Y:S05]  /*18840*/  BSYNC B0 ;  /* 0x0000000000007941 */ /* 0x000fea0003800000 */
.L_x_569:
[----:B------:R-:W-:Y:S05]  /*18850*/  EXIT ;  /* 0x000000000000794d */ /* 0x000fea0003800000 */
.L_x_21:
[----:B--2---:R2:W3:Y:S02]  /*18860*/  SYNCS.PHASECHK.TRANS64.TRYWAIT P1, [R3+URZ], R2 ;  /* 0x00000002030075a7 */ /* 0x0044e4000802017f */
[----:B---3--:R-:W-:Y:S05]  /*18870*/  @!P1 NANOSLEEP.SYNCS 0x989680 ;  /* 0x009896800000995d */ /* 0x008fea0003900000 */
[----:B------:R-:W3:Y:S02]  /*18880*/  @!P1 SYNCS.PHASECHK.TRANS64 P1, [R3+URZ], R2 ;  /* 0x00000002030095a7 */ /* 0x000ee4000802007f */
[----:B---3--:R-:W-:Y:S05]  /*18890*/  @!P1 BRA `(.L_x_21) ;  /* 0xfffffffc00f09947 */ /* 0x008fea000383ffff */
[----:B------:R-:W-:Y:S05]  /*188a0*/  BRA `(.L_x_20) ;  /* 0xfffffe8c00a07947 */ /* 0x000fea000383ffff */
.L_x_26:
[----:B-1----:R1:W2:Y:S02]  /*188b0*/  SYNCS.PHASECHK.TRANS64.TRYWAIT P1, [R2+URZ], R3 ;  /* 0x00000003020075a7 */ /* 0x0022a4000802017f */
[----:B--2---:R-:W-:Y:S05]  /*188c0*/  @!P1 NANOSLEEP.SYNCS 0x989680 ;  /* 0x009896800000995d */ /* 0x004fea0003900000 */
[----:B------:R-:W2:Y:S02]  /*188d0*/  @!P1 SYNCS.PHASECHK.TRANS64 P1, [R2+URZ], R3 ;  /* 0x00000003020095a7 */ /* 0x000ea4000802007f */
[----:B--2---:R-:W-:Y:S05]  /*188e0*/  @!P1 BRA `(.L_x_26) ;  /* 0xfffffffc00f09947 */ /* 0x004fea000383ffff */
[----:B------:R-:W-:Y:S05]  /*188f0*/  BRA `(.L_x_25) ;  /* 0xfffffec400307947 */ /* 0x000fea000383ffff */
.L_x_557:
[----:B------:R-:W-:Y:S01]  /*18900*/  BSSY B1, `(.L_x_577) ;  /* 0x0000006000017945 */ /* 0x000fe20003800000 */
[----:B------:R-:W-:-:S07]  /*18910*/  IMAD.MOV.U32 R15, RZ, RZ, -0x1 ;  /* 0xffffffffff0f7424 */ /* 0x000fce00078e00ff */
[----:B------:R-:W-:Y:S05]  /*18920*/  WARPSYNC.COLLECTIVE R15, `(.L_x_578) ;  /* 0x000000000f0c7348 */ /* 0x000fea0003c00000 */
[----:B------:R-:W-:Y:S02]  /*18930*/  ELECT P6, UR62, PT ;  /* 0x00000000003e782f */ /* 0x000fe400038c0000 */
[----:B------:R-:W-:Y:S01]  /*18940*/  MOV R14, UR62 ;  /* 0x0000003e000e7c02 */ /* 0x000fe20008000f00 */
[----:B------:R-:W-:Y:S10]  /*18950*/  ENDCOLLECTIVE ;  /* 0x000000000000791b */ /* 0x000ff40003800000 */
.L_x_578:
[----:B------:R-:W-:Y:S05]  /*18960*/  BSYNC B1 ;  /* 0x0000000000017941 */ /* 0x000fea0003800000 */
.L_x_577:
[----:B------:R-:W-:Y:S05]  /*18970*/  BRA `(.L_x_579) ;  /* 0xffffffec00e47947 */ /* 0x000fea000383ffff */
.L_x_560:
[----:B0-----:R0:W2:Y:S02]  /*18980*/  SYNCS.PHASECHK.TRANS64.TRYWAIT P0, [R10+URZ+0x28], R5 ;  /* 0x000028050a0075a7 */ /* 0x0010a4000800017f */
[----:B--2---:R-:W-:Y:S05]  /*18990*/  @!P0 NANOSLEEP.SYNCS 0x989680 ;  /* 0x009896800000895d */ /* 0x004fea0003900000 */
[----:B------:R-:W2:Y:S02]  /*189a0*/  @!P0 SYNCS.PHASECHK.TRANS64 P0, [R10+URZ+0x28], R5 ;  /* 0x000028050a0085a7 */ /* 0x000ea4000800007f */
[----:B--2---:R-:W-:Y:S05]  /*189b0*/  @!P0 BRA `(.L_x_560) ;  /* 0xfffffffc00f08947 */ /* 0x004fea000383ffff */
[----:B------:R-:W-:Y:S05]  /*189c0*/  BRA `(.L_x_580) ;  /* 0xfffffff000247947 */ /* 0x000fea000383ffff */
.L_x_568:
[----:B------:R-:W-:Y:S01]  /*189d0*/  BSSY B0, `(.L_x_581) ;  /* 0x0000006000007945 */ /* 0x000fe20003800000 */
[----:B------:R-:W-:-:S07]  /*189e0*/  MOV R15, 0xffffffff ;  /* 0xffffffff000f7802 */ /* 0x000fce0000000f00 */
[----:B------:R-:W-:Y:S05]  /*189f0*/  WARPSYNC.COLLECTIVE R15, `(.L_x_582) ;  /* 0x000000000f0c7348 */ /* 0x000fea0003c00000 */
[----:B------:R-:W-:Y:S02]  /*18a00*/  ELECT P6, UR62, PT ;  /* 0x00000000003e782f */ /* 0x000fe400038c0000 */
[----:B------:R-:W-:Y:S01]  /*18a10*/  MOV R14, UR62 ;  /* 0x0000003e000e7c02 */ /* 0x000fe20008000f00 */
[----:B------:R-:W-:Y:S10]  /*18a20*/  ENDCOLLECTIVE ;  /* 0x000000000000791b */ /* 0x000ff40003800000 */
.L_x_582:
[----:B------:R-:W-:Y:S05]  /*18a30*/  BSYNC B0 ;  /* 0x0000000000007941 */ /* 0x000fea0003800000 */
.L_x_581:
[----:B------:R-:W-:Y:S05]  /*18a40*/  BRA `(.L_x_583) ;  /* 0xfffffff800a87947 */ /* 0x000fea000383ffff */
.L_x_572:
[----:B0-----:R0:W1:Y:S02]  /*18a50*/  SYNCS.PHASECHK.TRANS64.TRYWAIT P0, [R5+URZ], R2 ;  /* 0x00000002050075a7 */ /* 0x001064000800017f */
[----:B-1----:R-:W-:Y:S05]  /*18a60*/  @!P0 NANOSLEEP.SYNCS 0x989680 ;  /* 0x009896800000895d */ /* 0x002fea0003900000 */
[----:B------:R-:W1:Y:S02]  /*18a70*/  @!P0 SYNCS.PHASECHK.TRANS64 P0, [R5+URZ], R2 ;  /* 0x00000002050085a7 */ /* 0x000e64000800007f */
[----:B-1----:R-:W-:Y:S05]  /*18a80*/  @!P0 BRA `(.L_x_572) ;  /* 0xfffffffc00f08947 */ /* 0x002fea000383ffff */
[----:B------:R-:W-:Y:S05]  /*18a90*/  BRA `(.L_x_584) ;  /* 0xfffffff800d07947 */ /* 0x000fea000383ffff */
.L_x_573:
[----:B0-----:R0:W1:Y:S02]  /*18aa0*/  SYNCS.PHASECHK.TRANS64.TRYWAIT P0, [R7+URZ], R0 ;  /* 0x00000000070075a7 */ /* 0x001064000800017f */
[----:B-1----:R-:W-:Y:S05]  /*18ab0*/  @!P0 NANOSLEEP.SYNCS 0x989680 ;  /* 0x009896800000895d */ /* 0x002fea0003900000 */
[----:B------:R-:W1:Y:S02]  /*18ac0*/  @!P0 SYNCS.PHASECHK.TRANS64 P0, [R7+URZ], R0 ;  /* 0x00000000070085a7 */ /* 0x000e64000800007f */
[----:B-1----:R-:W-:Y:S05]  /*18ad0*/  @!P0 BRA `(.L_x_573) ;  /* 0xfffffffc00f08947 */ /* 0x002fea000383ffff */
[----:B------:R-:W-:Y:S05]  /*18ae0*/  BRA `(.L_x_585) ;  /* 0xfffffff800e07947 */ /* 0x000fea000383ffff */
.L_x_574:
[----:B0-----:R0:W1:Y:S02]  /*18af0*/  SYNCS.PHASECHK.TRANS64.TRYWAIT P0, [R7+URZ], R0 ;  /* 0x00000000070075a7 */ /* 0x001064000800017f */
[----:B-1----:R-:W-:Y:S05]  /*18b00*/  @!P0 NANOSLEEP.SYNCS 0x989680 ;  /* 0x009896800000895d */ /* 0x002fea0003900000 */
[----:B------:R-:W1:Y:S02]  /*18b10*/  @!P0 SYNCS.PHASECHK.TRANS64 P0, [R7+URZ], R0 ;  /* 0x00000000070085a7 */ /* 0x000e64000800007f */
[----:B-1----:R-:W-:Y:S05]  /*18b20*/  @!P0 BRA `(.L_x_574) ;  /* 0xfffffffc00f08947 */ /* 0x002fea000383ffff */
[----:B------:R-:W-:Y:S05]  /*18b30*/  BRA `(.L_x_586) ;  /* 0xfffffff800f07947 */ /* 0x000fea000383ffff */
.L_x_575:
[----:B0-----:R0:W1:Y:S02]  /*18b40*/  SYNCS.PHASECHK.TRANS64.TRYWAIT P0, [R7+URZ], R0 ;  /* 0x00000000070075a7 */ /* 0x001064000800017f */
[----:B-1----:R-:W-:Y:S05]  /*18b50*/  @!P0 NANOSLEEP.SYNCS 0x989680 ;  /* 0x009896800000895d */ /* 0x002fea0003900000 */
[----:B------:R-:W1:Y:S02]  /*18b60*/  @!P0 SYNCS.PHASECHK.TRANS64 P0, [R7+URZ], R0 ;  /* 0x00000000070085a7 */ /* 0x000e64000800007f */
[----:B-1----:R-:W-:Y:S05]  /*18b70*/  @!P0 BRA `(.L_x_575) ;  /* 0xfffffffc00f08947 */ /* 0x002fea000383ffff */
[----:B------:R-:W-:Y:S05]  /*18b80*/  BRA `(.L_x_587) ;  /* 0xfffffffc00007947 */ /* 0x000fea000383ffff */
.L_x_588:
[----:B------:R-:W-:-:S00]  /*18b90*/  BRA `(.L_x_588) ;  /* 0xfffffffc00fc7947 */ /* 0x000fc0000383ffff */
[----:B------:R-:W-:-:S00]  /*18ba0*/  NOP ;  /* 0x0000000000007918 */ /* 0x000fc00000000000 */
        /* <DEDUP_REMOVED lines=13> */
.L_x_589:


//--------------------- .nv.global.init           --------------------------
	.section	.nv.global.init,"aw",@progbits
.nv.global.init:
	.type		$str$22,@object
	.size		$str$22,($str$23 - $str$22)
$str$22:
        /*0000*/ 	.byte	0x6b, 0x5f, 0x74, 0x69, 0x6c, 0x65, 0x5f, 0x63, 0x6f, 0x75, 0x6e, 0x74, 0x20, 0x3e, 0x3d, 0x20
        /*0010*/ 	.byte	0x31, 0x00
	.type		$str$23,@object
	.size		$str$23,(__unnamed_1 - $str$23)
$str$23:
        /*0012*/ 	.byte	0x2f, 0x74, 0x6d, 0x70, 0x2f, 0x63, 0x75, 0x74, 0x6c, 0x61, 0x73, 0x73, 0x5f, 0x73, 0x77, 0x65
        /*0022*/ 	.byte	0x65, 0x70, 0x5f, 0x73, 0x72, 0x63, 0x2f, 0x69, 0x6e, 0x63, 0x6c, 0x75, 0x64, 0x65, 0x2f, 0x63
        /*0032*/ 	.byte	0x75, 0x74, 0x6c, 0x61, 0x73, 0x73, 0x2f, 0x67, 0x65, 0x6d, 0x6d, 0x2f, 0x63, 0x6f, 0x6c, 0x6c
        /*0042*/ 	.byte	0x65, 0x63, 0x74, 0x69, 0x76, 0x65, 0x2f, 0x73, 0x6d, 0x39, 0x30, 0x5f, 0x6d, 0x6d, 0x61, 0x5f
        /*0052*/ 	.byte	0x74, 0x6d, 0x61, 0x5f, 0x67, 0x6d, 0x6d, 0x61, 0x5f, 0x73, 0x73, 0x5f, 0x77, 0x61, 0x72, 0x70
        /*0062*/ 	.byte	0x73, 0x70, 0x65, 0x63, 0x69, 0x61, 0x6c, 0x69, 0x7a, 0x65, 0x64, 0x2e, 0x68, 0x70, 0x70, 0x00
	.type		__unnamed_1,@object
	.size		__unnamed_1,(.L_0 - __unnamed_1)
__unnamed_1:
        /* <DEDUP_REMOVED lines=174> */
        /*0b52*/ 	.byte	0x3a, 0x69, 0x64, 0x65, 0x6e, 0x74, 0x69, 0x74, 0x79, 0x5d, 0x00
.L_0:


//--------------------- .nv.shared._ZN7cutlass13device_kernelINS_4gemm6kernel13GemmUniversalIN4cute5tupleIJiiiiEEENS1_10collective13CollectiveMmaINS1_34MainloopSm90TmaGmmaWarpSpecializedILi5ENS5_IJNS4_1CILi2EEESB_NSA_ILi1EEEEEENS1_35KernelTmaWarpSpecializedCooperativeEEENS5_IJNSA_ILi256EEESG_NSA_ILi128EEEEEEaNS5_IJlSC_lEEEaSJ_NS4_8TiledMMAINS4_8MMA_AtomIJNS4_4SM904GMMA27MMA_64x256x32_S32S8S8_SS_TNEEEENS4_6LayoutINS5_IJSB_SC_SC_EEENS5_IJSC_NSA_ILi0EEESS_EEEEENS5_IJNS4_10UnderscoreESV_SV_EEEEENS4_23SM90_TMA_LOAD_MULTICASTENS4_14ComposedLayoutINS4_7SwizzleILi3ELi4ELi3EEENS4_18smem_ptr_flag_bitsILi8EEENSQ_INS5_IJNSA_ILi8EEESH_EEENS5_IJSH_SC_EEEEEEEvNS4_8identityESY_S18_vS19_EENS_8epilogue10collective6detail29Sm90TmaWarpSpecializedAdapterINS1C_15DefaultEpilogueIaSJ_SJ_NS1B_6thread17LinearCombinationIaLi1EiiLNS1G_9ScaleType4KindE0ELNS_15FloatRoundStyleE2EaEENS1_15EpilogueDefaultEEEEEvvEEEEvNT_6ParamsE --------------------------
	.section	.nv.shared._ZN7cutlass13device_kernelINS_4gemm6kernel13GemmUniversalIN4cute5tupleIJiiiiEEENS1_10collective13CollectiveMmaINS1_34MainloopSm90TmaGmmaWarpSpecializedILi5ENS5_IJNS4_1CILi2EEESB_NSA_ILi1EEEEEENS1_35KernelTmaWarpSpecializedCooperativeEEENS5_IJNSA_ILi256EEESG_NSA_ILi128EEEEEEaNS5_IJlSC_lEEEaSJ_NS4_8TiledMMAINS4_8MMA_AtomIJNS4_4SM904GMMA27MMA_64x256x32_S32S8S8_SS_TNEEEENS4_6LayoutINS5_IJSB_SC_SC_EEENS5_IJSC_NSA_ILi0EEESS_EEEEENS5_IJNS4_10UnderscoreESV_SV_EEEEENS4_23SM90_TMA_LOAD_MULTICASTENS4_14ComposedLayoutINS4_7SwizzleILi3ELi4ELi3EEENS4_18smem_ptr_flag_bitsILi8EEENSQ_INS5_IJNSA_ILi8EEESH_EEENS5_IJSH_SC_EEEEEEEvNS4_8identityESY_S18_vS19_EENS_8epilogue10collective6detail29Sm90TmaWarpSpecializedAdapterINS1C_15DefaultEpilogueIaSJ_SJ_NS1B_6thread17LinearCombinationIaLi1EiiLNS1G_9ScaleType4KindE0ELNS_15FloatRoundStyleE2EaEENS1_15EpilogueDefaultEEEEEvvEEEEvNT_6ParamsE,"aw",@nobits
	.sectionflags	@""
	.align	16
	.zero		1024


//--------------------- .nv.shared.reserved.0     --------------------------
	.section	.nv.shared.reserved.0,"aw",@nobits
	.weak		__nv_reservedSMEM_offset_0_alias
	.size		__nv_reservedSMEM_offset_0_alias, 0, 0
	.other		__nv_reservedSMEM_offset_0_alias,@"STO_CUDA_RESERVED_SHARED STV_DEFAULT"
__nv_reservedSMEM_offset_0_alias:
	.zero		0


//--------------------- .nv.global                --------------------------
	.section	.nv.global,"aw",@nobits
.nv.global:
	.type		_ZN39_INTERNAL_479419d6_4_k_cu_e0a09dcc_67754cute1_E,@object
	.size		_ZN39_INTERNAL_479419d6_4_k_cu_e0a09dcc_67754cute1_E,(_ZN39_INTERNAL_479419d6_4_k_cu_e0a09dcc_67754cuda3std3__45__cpo6cbeginE - _ZN39_INTERNAL_479419d6_4_k_cu_e0a09dcc_67754cute1_E)
_ZN39_INTERNAL_479419d6_4_k_cu_e0a09dcc_67754cute1_E:
	.zero		1
	.type		_ZN39_INTERNAL_479419d6_4_k_cu_e0a09dcc_67754cuda3std3__45__cpo6cbeginE,@object
	.size		_ZN39_INTERNAL_479419d6_4_k_cu_e0a09dcc_67754cuda3std3__45__cpo6cbeginE,(_ZN39_INTERNAL_479419d6_4_k_cu_e0a09dcc_67754cuda3std3__48in_placeE - _ZN39_INTERNAL_479419d6_4_k_cu_e0a09dcc_67754cuda3std3__45__cpo6cbeginE)
_ZN39_INTERNAL_479419d6_4_k_cu_e0a09dcc_67754cuda3std3__45__cpo6cbeginE:
	.zero		1
	.type		_ZN39_INTERNAL_479419d6_4_k_cu_e0a09dcc_67754cuda3std3__48in_placeE,@object
	.size		_ZN39_INTERNAL_479419d6_4_k_cu_e0a09dcc_67754cuda3std3__48in_placeE,(_ZN39_INTERNAL_479419d6_4_k_cu_e0a09dcc_67754cuda3std6ranges3__45__cpo9iter_moveE - _ZN39_INTERNAL_479419d6_4_k_cu_e0a09dcc_67754cuda3std3__48in_placeE)
_ZN39_INTERNAL_479419d6_4_k_cu_e0a09dcc_67754cuda3std3__48in_placeE:
	.zero		1
	.type		_ZN39_INTERNAL_479419d6_4_k_cu_e0a09dcc_67754cuda3std6ranges3__45__cpo9iter_moveE,@object
	.size		_ZN39_INTERNAL_479419d6_4_k_cu_e0a09dcc_67754cuda3std6ranges3__45__cpo9iter_moveE,(_ZN39_INTERNAL_479419d6_4_k_cu_e0a09dcc_67754cuda3std3__45__cpo5beginE - _ZN39_INTERNAL_479419d6_4_k_cu_e0a09dcc_67754cuda3std6ranges3__45__cpo9iter_moveE)
_ZN39_INTERNAL_479419d6_4_k_cu_e0a09dcc_67754cuda3std6ranges3__45__cpo9iter_moveE:
	.zero		1
	.type		_ZN39_INTERNAL_479419d6_4_k_cu_e0a09dcc_67754cuda3std3__45__cpo5beginE,@object
	.size		_ZN39_INTERNAL_479419d6_4_k_cu_e0a09dcc_67754cuda3std3__45__cpo5beginE,(_ZN39_INTERNAL_479419d6_4_k_cu_e0a09dcc_67754cuda3std3__441_GLOBAL__N__479419d6_4_k_cu_e0a09dcc_67756ignoreE - _ZN39_INTERNAL_479419d6_4_k_cu_e0a09dcc_67754cuda3std3__45__cpo5beginE)
_ZN39_INTERNAL_479419d6_4_k_cu_e0a09dcc_67754cuda3std3__45__cpo5beginE:
	.zero		1
	.type		_ZN39_INTERNAL_479419d6_4_k_cu_e0a09dcc_67754cuda3std3__441_GLOBAL__N__479419d6_4_k_cu_e0a09dcc_67756ignoreE,@object
	.size		_ZN39_INTERNAL_479419d6_4_k_cu_e0a09dcc_67754cuda3std3__441_GLOBAL__N__479419d6_4_k_cu_e0a09dcc_67756ignoreE,(_ZN39_INTERNAL_479419d6_4_k_cu_e0a09dcc_67754cute7productE - _ZN39_INTERNAL_479419d6_4_k_cu_e0a09dcc_67754cuda3std3__441_GLOBAL__N__479419d6_4_k_cu_e0a09dcc_67756ignoreE)
_ZN39_INTERNAL_479419d6_4_k_cu_e0a09dcc_67754cuda3std3__441_GLOBAL__N__479419d6_4_k_cu_e0a09dcc_67756ignoreE:
	.zero		1
	.type		_ZN39_INTERNAL_479419d6_4_k_cu_e0a09dcc_67754cute7productE,@object
	.size		_ZN39_INTERNAL_479419d6_4_k_cu_e0a09dcc_67754cute7productE,(_ZN39_INTERNAL_479419d6_4_k_cu_e0a09dcc_67754cuda3std3__45__cpo3endE - _ZN39_INTERNAL_479419d6_4_k_cu_e0a09dcc_67754cute7productE)
_ZN39_INTERNAL_479419d6_4_k_cu_e0a09dcc_67754cute7productE:
	.zero		1
	.type		_ZN39_INTERNAL_479419d6_4_k_cu_e0a09dcc_67754cuda3std3__45__cpo3endE,@object
	.size		_ZN39_INTERNAL_479419d6_4_k_cu_e0a09dcc_67754cuda3std3__45__cpo3endE,(_ZN39_INTERNAL_479419d6_4_k_cu_e0a09dcc_67754cuda3std3__419piecewise_constructE - _ZN39_INTERNAL_479419d6_4_k_cu_e0a09dcc_67754cuda3std3__45__cpo3endE)
_ZN39_INTERNAL_479419d6_4_k_cu_e0a09dcc_67754cuda3std3__45__cpo3endE:
	.zero		1
	.type		_ZN39_INTERNAL_479419d6_4_k_cu_e0a09dcc_67754cuda3std3__419piecewise_constructE,@object
	.size		_ZN39_INTERNAL_479419d6_4_k_cu_e0a09dcc_67754cuda3std3__419piecewise_constructE,(_ZN39_INTERNAL_479419d6_4_k_cu_e0a09dcc_67754cuda3std3__45__cpo4cendE - _ZN39_INTERNAL_479419d6_4_k_cu_e0a09dcc_67754cuda3std3__419piecewise_constructE)
_ZN39_INTERNAL_479419d6_4_k_cu_e0a09dcc_67754cuda3std3__419piecewise_constructE:
	.zero		1
	.type		_ZN39_INTERNAL_479419d6_4_k_cu_e0a09dcc_67754cuda3std3__45__cpo4cendE,@object
	.size		_ZN39_INTERNAL_479419d6_4_k_cu_e0a09dcc_67754cuda3std3__45__cpo4cendE,(_ZN39_INTERNAL_479419d6_4_k_cu_e0a09dcc_67754cuda3std6ranges3__45__cpo4swapE - _ZN39_INTERNAL_479419d6_4_k_cu_e0a09dcc_67754cuda3std3__45__cpo4cendE)
_ZN39_INTERNAL_479419d6_4_k_cu_e0a09dcc_67754cuda3std3__45__cpo4cendE:
	.zero		1
	.type		_ZN39_INTERNAL_479419d6_4_k_cu_e0a09dcc_67754cuda3std6ranges3__45__cpo4swapE,@object
	.size		_ZN39_INTERNAL_479419d6_4_k_cu_e0a09dcc_67754cuda3std6ranges3__45__cpo4swapE,(.L_8 - _ZN39_INTERNAL_479419d6_4_k_cu_e0a09dcc_67754cuda3std6ranges3__45__cpo4swapE)
_ZN39_INTERNAL_479419d6_4_k_cu_e0a09dcc_67754cuda3std6ranges3__45__cpo4swapE:
	.zero		1
.L_8:


//--------------------- .nv.constant0._ZN7cutlass13device_kernelINS_4gemm6kernel13GemmUniversalIN4cute5tupleIJiiiiEEENS1_10collective13CollectiveMmaINS1_34MainloopSm90TmaGmmaWarpSpecializedILi5ENS5_IJNS4_1CILi2EEESB_NSA_ILi1EEEEEENS1_35KernelTmaWarpSpecializedCooperativeEEENS5_IJNSA_ILi256EEESG_NSA_ILi128EEEEEEaNS5_IJlSC_lEEEaSJ_NS4_8TiledMMAINS4_8MMA_AtomIJNS4_4SM904GMMA27MMA_64x256x32_S32S8S8_SS_TNEEEENS4_6LayoutINS5_IJSB_SC_SC_EEENS5_IJSC_NSA_ILi0EEESS_EEEEENS5_IJNS4_10UnderscoreESV_SV_EEEEENS4_23SM90_TMA_LOAD_MULTICASTENS4_14ComposedLayoutINS4_7SwizzleILi3ELi4ELi3EEENS4_18smem_ptr_flag_bitsILi8EEENSQ_INS5_IJNSA_ILi8EEESH_EEENS5_IJSH_SC_EEEEEEEvNS4_8identityESY_S18_vS19_EENS_8epilogue10collective6detail29Sm90TmaWarpSpecializedAdapterINS1C_15DefaultEpilogueIaSJ_SJ_NS1B_6thread17LinearCombinationIaLi1EiiLNS1G_9ScaleType4KindE0ELNS_15FloatRoundStyleE2EaEENS1_15EpilogueDefaultEEEEEvvEEEEvNT_6ParamsE --------------------------
	.section	.nv.constant0._ZN7cutlass13device_kernelINS_4gemm6kernel13GemmUniversalIN4cute5tupleIJiiiiEEENS1_10collective13CollectiveMmaINS1_34MainloopSm90TmaGmmaWarpSpecializedILi5ENS5_IJNS4_1CILi2EEESB_NSA_ILi1EEEEEENS1_35KernelTmaWarpSpecializedCooperativeEEENS5_IJNSA_ILi256EEESG_NSA_ILi128EEEEEEaNS5_IJlSC_lEEEaSJ_NS4_8TiledMMAINS4_8MMA_AtomIJNS4_4SM904GMMA27MMA_64x256x32_S32S8S8_SS_TNEEEENS4_6LayoutINS5_IJSB_SC_SC_EEENS5_IJSC_NSA_ILi0EEESS_EEEEENS5_IJNS4_10UnderscoreESV_SV_EEEEENS4_23SM90_TMA_LOAD_MULTICASTENS4_14ComposedLayoutINS4_7SwizzleILi3ELi4ELi3EEENS4_18smem_ptr_flag_bitsILi8EEENSQ_INS5_IJNSA_ILi8EEESH_EEENS5_IJSH_SC_EEEEEEEvNS4_8identityESY_S18_vS19_EENS_8epilogue10collective6detail29Sm90TmaWarpSpecializedAdapterINS1C_15DefaultEpilogueIaSJ_SJ_NS1B_6thread17LinearCombinationIaLi1EiiLNS1G_9ScaleType4KindE0ELNS_15FloatRoundStyleE2EaEENS1_15EpilogueDefaultEEEEEvvEEEEvNT_6ParamsE,"a",@progbits
	.sectionflags	@""
	.align	4
.nv.constant0._ZN7cutlass13device_kernelINS_4gemm6kernel13GemmUniversalIN4cute5tupleIJiiiiEEENS1_10collective13CollectiveMmaINS1_34MainloopSm90TmaGmmaWarpSpecializedILi5ENS5_IJNS4_1CILi2EEESB_NSA_ILi1EEEEEENS1_35KernelTmaWarpSpecializedCooperativeEEENS5_IJNSA_ILi256EEESG_NSA_ILi128EEEEEEaNS5_IJlSC_lEEEaSJ_NS4_8TiledMMAINS4_8MMA_AtomIJNS4_4SM904GMMA27MMA_64x256x32_S32S8S8_SS_TNEEEENS4_6LayoutINS5_IJSB_SC_SC_EEENS5_IJSC_NSA_ILi0EEESS_EEEEENS5_IJNS4_10UnderscoreESV_SV_EEEEENS4_23SM90_TMA_LOAD_MULTICASTENS4_14ComposedLayoutINS4_7SwizzleILi3ELi4ELi3EEENS4_18smem_ptr_flag_bitsILi8EEENSQ_INS5_IJNSA_ILi8EEESH_EEENS5_IJSH_SC_EEEEEEEvNS4_8identityESY_S18_vS19_EENS_8epilogue10collective6detail29Sm90TmaWarpSpecializedAdapterINS1C_15DefaultEpilogueIaSJ_SJ_NS1B_6thread17LinearCombinationIaLi1EiiLNS1G_9ScaleType4KindE0ELNS_15FloatRoundStyleE2EaEENS1_15EpilogueDefaultEEEEEvvEEEEvNT_6ParamsE:
	.zero		1664


//--------------------- SYMBOLS --------------------------

	.type		.nv.reservedSmem.offset0,@object
	.size		.nv.reservedSmem.offset0,0x4
	.type		__assertfail,@function
